// auto-generated by cutlass_sweep.fmha — config: {"arch": "sm_90", "direction": "fwd", "dtype": "bf16", "head_dim": 32, "mask": "none", "schedule": "tma", "tile_kv": 256, "tile_q": 64}
#include "cutlass/cutlass.h"
#include "cute/tensor.hpp"
#include "cutlass/device_kernel.h"
#include "cutlass/kernel_hardware_info.h"
#include "88_hopper_fmha/collective/fmha_fusion.hpp"
#include "88_hopper_fmha/kernel/fmha_kernel_builder.hpp"

using namespace cute;
using Element = cutlass::bfloat16_t;
using TileShape = Shape<_64, _256, _32>;
using StrideQ = cute::tuple<int, _1, cute::tuple<int, int>>;
using StrideK = cute::tuple<int, _1, cute::tuple<int, int>>;
using StrideV = cute::tuple<int, cute::_1, cute::tuple<int, int>>;

using Kernel = typename cutlass::fmha::kernel::FmhaBuilder<
    Element, float, float,
    TileShape, StrideQ, StrideK, StrideV,
    cutlass::fmha::collective::DefaultFusion,
    cutlass::gemm::KernelTma
  >::Kernel;

auto* _anchor = &cutlass::device_kernel<Kernel>;


// ===== COMPILED SASS (sm_90a) =====

	.target	sm_90a

	.elftype	@"ET_EXEC"


//--------------------- .note.nv.tkinfo           --------------------------
	.section	.note.nv.tkinfo,"",@"SHT_NOTE"
	.sectionflags	@"SHF_NOTE_NV_TKINFO"
	.tkinfo
        /*0018*/ 	.word	0x00000002
        /*0030*/ 	.string	""
        /*0030*/ 	.string	"ptxas"
        /*0030*/ 	.string	"Cuda compilation tools, release 13.0, V13.0.88"
        /*0030*/ 	.string	"Build cuda_13.0.r13.0/compiler.36424714_0"
        /*0030*/ 	.string	"-arch sm_90a -m 64 "



//--------------------- .note.nv.cuinfo           --------------------------
	.section	.note.nv.cuinfo,"",@"SHT_NOTE"
	.sectionflags	@"SHF_NOTE_NV_CUINFO"
        /*0018*/ 	.short	0x0002
        /*001a*/ 	.short	0x005a
        /*001c*/ 	.short	0x0082
	.zero		2


//--------------------- .nv.info                  --------------------------
	.section	.nv.info,"",@"SHT_CUDA_INFO"
	.align	4


	//----- nvinfo : EIATTR_REGCOUNT
	.align		4
        /*0000*/ 	.byte	0x04, 0x2f
        /*0002*/ 	.short	(.L_15 - .L_14)
	.align		4
.L_14:
        /*0004*/ 	.word	index@(_ZN7cutlass13device_kernelINS_4fmha6kernel13FmhaKernelTmaINS1_10collective15FmhaMainloopTmaINS_10bfloat16_tEfN4cute5tupleIJNS7_1CILi64EEENS9_ILi256EEENS9_ILi32EEEEEENS4_13DefaultFusionEJEEENS4_15FmhaFwdEpilogueIS6_fNS8_IJSA_SC_SB_EEEEEJEEEEEvNT_6ParamsE)
        /*0008*/ 	.word	0x000000b1


	//----- nvinfo : EIATTR_FRAME_SIZE
	.align		4
.L_15:
        /*000c*/ 	.byte	0x04, 0x11
        /*000e*/ 	.short	(.L_17 - .L_16)
	.align		4
.L_16:
        /*0010*/ 	.word	index@($__internal_0_$__cuda_sm20_rcp_rn_f32_slowpath)
        /*0014*/ 	.word	0x00000000


	//----- nvinfo : EIATTR_FRAME_SIZE
	.align		4
.L_17:
        /*0018*/ 	.byte	0x04, 0x11
        /*001a*/ 	.short	(.L_19 - .L_18)
	.align		4
.L_18:
        /*001c*/ 	.word	index@(_ZN7cutlass13device_kernelINS_4fmha6kernel13FmhaKernelTmaINS1_10collective15FmhaMainloopTmaINS_10bfloat16_tEfN4cute5tupleIJNS7_1CILi64EEENS9_ILi256EEENS9_ILi32EEEEEENS4_13DefaultFusionEJEEENS4_15FmhaFwdEpilogueIS6_fNS8_IJSA_SC_SB_EEEEEJEEEEEvNT_6ParamsE)
        /*0020*/ 	.word	0x00000000


	//----- nvinfo : EIATTR_MIN_STACK_SIZE
	.align		4
.L_19:
        /*0024*/ 	.byte	0x04, 0x12
        /*0026*/ 	.short	(.L_21 - .L_20)
	.align		4
.L_20:
        /*0028*/ 	.word	index@(_ZN7cutlass13device_kernelINS_4fmha6kernel13FmhaKernelTmaINS1_10collective15FmhaMainloopTmaINS_10bfloat16_tEfN4cute5tupleIJNS7_1CILi64EEENS9_ILi256EEENS9_ILi32EEEEEENS4_13DefaultFusionEJEEENS4_15FmhaFwdEpilogueIS6_fNS8_IJSA_SC_SB_EEEEEJEEEEEvNT_6ParamsE)
        /*002c*/ 	.word	0x00000000
.L_21:


//--------------------- .nv.compat                --------------------------
	.section	.nv.compat,"",@"SHT_CUDA_COMPAT_INFO"
	.align	4
        /*0000*/ 	.byte	0x02, 0x09, 0x01, 0x00, 0x02, 0x02, 0x04, 0x00, 0x02, 0x05, 0x05, 0x00, 0x03, 0x07, 0x01, 0x01
        /*0010*/ 	.byte	0x02, 0x03, 0x01, 0x00, 0x02, 0x06, 0x01, 0x00, 0x04, 0x0b, 0x08, 0x00, 0x00, 0x00, 0x00, 0x00
        /*0020*/ 	.byte	0x00, 0x00, 0x00, 0x00


//--------------------- .nv.info._ZN7cutlass13device_kernelINS_4fmha6kernel13FmhaKernelTmaINS1_10collective15FmhaMainloopTmaINS_10bfloat16_tEfN4cute5tupleIJNS7_1CILi64EEENS9_ILi256EEENS9_ILi32EEEEEENS4_13DefaultFusionEJEEENS4_15FmhaFwdEpilogueIS6_fNS8_IJSA_SC_SB_EEEEEJEEEEEvNT_6ParamsE --------------------------
	.section	.nv.info._ZN7cutlass13device_kernelINS_4fmha6kernel13FmhaKernelTmaINS1_10collective15FmhaMainloopTmaINS_10bfloat16_tEfN4cute5tupleIJNS7_1CILi64EEENS9_ILi256EEENS9_ILi32EEEEEENS4_13DefaultFusionEJEEENS4_15FmhaFwdEpilogueIS6_fNS8_IJSA_SC_SB_EEEEEJEEEEEvNT_6ParamsE,"",@"SHT_CUDA_INFO"
	.sectionflags	@""
	.align	4


	//----- nvinfo : EIATTR_CUDA_API_VERSION
	.align		4
        /*0000*/ 	.byte	0x04, 0x37
        /*0002*/ 	.short	(.L_23 - .L_22)
.L_22:
        /*0004*/ 	.word	0x00000082


	//----- nvinfo : EIATTR_KPARAM_INFO
	.align		4
.L_23:
        /*0008*/ 	.byte	0x04, 0x17
        /*000a*/ 	.short	(.L_25 - .L_24)
.L_24:
        /*000c*/ 	.word	0x00000000
        /*0010*/ 	.short	0x0000
        /*0012*/ 	.short	0x0070
        /*0014*/ 	.byte	0x00, 0xf0, 0x01, 0x20


	//----- nvinfo : EIATTR_SPARSE_MMA_MASK
	.align		4
.L_25:
        /*0018*/ 	.byte	0x03, 0x50
        /*001a*/ 	.short	0x0000


	//----- nvinfo : EIATTR_MAXREG_COUNT
	.align		4
        /*001c*/ 	.byte	0x03, 0x1b
        /*001e*/ 	.short	0x00ff


	//----- nvinfo : EIATTR_NUM_BARRIERS
	.align		4
        /*0020*/ 	.byte	0x02, 0x4c
        /*0022*/ 	.byte	0x02
	.zero		1


	//----- nvinfo : EIATTR_EXTERNS
	.align		4
        /*0024*/ 	.byte	0x04, 0x0f
        /*0026*/ 	.short	(.L_27 - .L_26)


	//   ....[0]....
	.align		4
.L_26:
        /*0028*/ 	.word	index@(__assertfail)


	//----- nvinfo : EIATTR_MERCURY_ISA_VERSION
	.align		4
.L_27:
        /*002c*/ 	.byte	0x03, 0x5f
        /*002e*/ 	.short	0x0101


	//----- nvinfo : EIATTR_COOP_GROUP_MASK_REGIDS
	.align		4
        /*0030*/ 	.byte	0x04, 0x29
        /*0032*/ 	.short	(.L_29 - .L_28)


	//   ....[0]....
.L_28:
        /*0034*/ 	.word	0xffffffff


	//   ....[1]....
        /*0038*/ 	.word	0xffffffff


	//   ....[2]....
        /*003c*/ 	.word	0xffffffff


	//   ....[3]....
        /*0040*/ 	.word	0xffffffff


	//   ....[4]....
        /*0044*/ 	.word	0xffffffff


	//   ....[5]....
        /*0048*/ 	.word	0xffffffff


	//   ....[6]....
        /*004c*/ 	.word	0xffffffff


	//   ....[7]....
        /*0050*/ 	.word	0xffffffff


	//   ....[8]....
        /*0054*/ 	.word	0xffffffff


	//   ....[9]....
        /*0058*/ 	.word	0xffffffff


	//   ....[10]....
        /*005c*/ 	.word	0xffffffff


	//   ....[11]....
        /*0060*/ 	.word	0xffffffff


	//   ....[12]....
        /*0064*/ 	.word	0xffffffff


	//   ....[13]....
        /*0068*/ 	.word	0xffffffff


	//   ....[14]....
        /*006c*/ 	.word	0xffffffff


	//   ....[15]....
        /*0070*/ 	.word	0xffffffff


	//   ....[16]....
        /*0074*/ 	.word	0xffffffff


	//----- nvinfo : EIATTR_COOP_GROUP_INSTR_OFFSETS
	.align		4
.L_29:
        /*0078*/ 	.byte	0x04, 0x28
        /*007a*/ 	.short	(.L_31 - .L_30)


	//   ....[0]....
.L_30:
        /*007c*/ 	.word	0x00000050


	//   ....[1]....
        /*0080*/ 	.word	0x00000140


	//   ....[2]....
        /*0084*/ 	.word	0x00000270


	//   ....[3]....
        /*0088*/ 	.word	0x00000410


	//   ....[4]....
        /*008c*/ 	.word	0x00000550


	//   ....[5]....
        /*0090*/ 	.word	0x00001af0


	//   ....[6]....
        /*0094*/ 	.word	0x00001b10


	//   ....[7]....
        /*0098*/ 	.word	0x00001b30


	//   ....[8]....
        /*009c*/ 	.word	0x00001b50


	//   ....[9]....
        /*00a0*/ 	.word	0x000061b0


	//   ....[10]....
        /*00a4*/ 	.word	0x000061e0


	//   ....[11]....
        /*00a8*/ 	.word	0x00006220


	//   ....[12]....
        /*00ac*/ 	.word	0x00006230


	//   ....[13]....
        /*00b0*/ 	.word	0x0000a380


	//   ....[14]....
        /*00b4*/ 	.word	0x0000a3b0


	//   ....[15]....
        /*00b8*/ 	.word	0x0000a400


	//   ....[16]....
        /*00bc*/ 	.word	0x0000a420


	//----- nvinfo : EIATTR_SYSCALL_OFFSETS
	.align		4
.L_31:
        /*00c0*/ 	.byte	0x04, 0x46
        /*00c2*/ 	.short	(.L_33 - .L_32)


	//   ....[0]....
.L_32:
        /*00c4*/ 	.word	0x0000ac70


	//   ....[1]....
        /*00c8*/ 	.word	0x0000ad90


	//----- nvinfo : EIATTR_MBARRIER_INSTR_OFFSETS
	.align		4
.L_33:
        /*00cc*/ 	.byte	0x04, 0x39
        /*00ce*/ 	.short	(.L_35 - .L_34)


	//   ....[0]....
.L_34:
        /*00d0*/ 	.word	0x00000240
        /*00d4*/ 	.word	0x000000ff
        /*00d8*/ 	.word	0x00011040
        /*00dc*/ 	.short	0x0100
        /*00de*/ 	.byte	0x08
	.zero		1


	//   ....[1]....
        /*00e0*/ 	.word	0x00000250
        /*00e4*/ 	.word	0x000000ff
        /*00e8*/ 	.word	0x00011048
        /*00ec*/ 	.short	0x0100
        /*00ee*/ 	.byte	0x08
	.zero		1


	//   ....[2]....
        /*00f0*/ 	.word	0x00000380
        /*00f4*/ 	.word	0x000000ff
        /*00f8*/ 	.word	0x00011000
        /*00fc*/ 	.short	0x0100
        /*00fe*/ 	.byte	0x08
	.zero		1


	//   ....[3]....
        /*0100*/ 	.word	0x00000390
        /*0104*/ 	.word	0x000000ff
        /*0108*/ 	.word	0x00011020
        /*010c*/ 	.short	0x0100
        /*010e*/ 	.byte	0x08
	.zero		1


	//   ....[4]....
        /*0110*/ 	.word	0x000003a0
        /*0114*/ 	.word	0x000000ff
        /*0118*/ 	.word	0x00011008
        /*011c*/ 	.short	0x0100
        /*011e*/ 	.byte	0x08
	.zero		1


	//   ....[5]....
        /*0120*/ 	.word	0x000003b0
        /*0124*/ 	.word	0x000000ff
        /*0128*/ 	.word	0x00011028
        /*012c*/ 	.short	0x0100
        /*012e*/ 	.byte	0x08
	.zero		1


	//   ....[6]....
        /*0130*/ 	.word	0x000003c0
        /*0134*/ 	.word	0x000000ff
        /*0138*/ 	.word	0x00011010
        /*013c*/ 	.short	0x0100
        /*013e*/ 	.byte	0x08
	.zero		1


	//   ....[7]....
        /*0140*/ 	.word	0x000003d0
        /*0144*/ 	.word	0x000000ff
        /*0148*/ 	.word	0x00011030
        /*014c*/ 	.short	0x0100
        /*014e*/ 	.byte	0x08
	.zero		1


	//   ....[8]....
        /*0150*/ 	.word	0x000003e0
        /*0154*/ 	.word	0x000000ff
        /*0158*/ 	.word	0x00011018
        /*015c*/ 	.short	0x0100
        /*015e*/ 	.byte	0x08
	.zero		1


	//   ....[9]....
        /*0160*/ 	.word	0x000003f0
        /*0164*/ 	.word	0x000000ff
        /*0168*/ 	.word	0x00011038
        /*016c*/ 	.short	0x0100
        /*016e*/ 	.byte	0x08
	.zero		1


	//   ....[10]....
        /*0170*/ 	.word	0x00000520
        /*0174*/ 	.word	0x000000ff
        /*0178*/ 	.word	0x00011050
        /*017c*/ 	.short	0x0100
        /*017e*/ 	.byte	0x08
	.zero		1


	//   ....[11]....
        /*0180*/ 	.word	0x00000530
        /*0184*/ 	.word	0x000000ff
        /*0188*/ 	.word	0x00011058
        /*018c*/ 	.short	0x0100
        /*018e*/ 	.byte	0x08
	.zero		1


	//   ....[12]....
        /*0190*/ 	.word	0x00000660
        /*0194*/ 	.word	0x00000003
        /*0198*/ 	.word	0x00011048
        /*019c*/ 	.short	0x010a
        /*019e*/ 	.byte	0x3f
	.zero		1


	//   ....[13]....
        /*01a0*/ 	.word	0x00000920
        /*01a4*/ 	.word	0x00000003
        /*01a8*/ 	.word	0x00011020
        /*01ac*/ 	.short	0x010a
        /*01ae*/ 	.byte	0x3f
	.zero		1


	//   ....[14]....
        /*01b0*/ 	.word	0x00000ad0
        /*01b4*/ 	.word	0x00000000
        /*01b8*/ 	.word	0x00011020
        /*01bc*/ 	.short	0x010a
        /*01be*/ 	.byte	0x3f
	.zero		1


	//   ....[15]....
        /*01c0*/ 	.word	0x00000cf0
        /*01c4*/ 	.word	0x00000002
        /*01c8*/ 	.word	0x00011020
        /*01cc*/ 	.short	0x010a
        /*01ce*/ 	.byte	0x3f
	.zero		1


	//   ....[16]....
        /*01d0*/ 	.word	0x00000f00
        /*01d4*/ 	.word	0x00000003
        /*01d8*/ 	.word	0x00011020
        /*01dc*/ 	.short	0x010a
        /*01de*/ 	.byte	0x3f
	.zero		1


	//   ....[17]....
        /*01e0*/ 	.word	0x00001130
        /*01e4*/ 	.word	0x00000002
        /*01e8*/ 	.word	0x00011040
        /*01ec*/ 	.short	0x010a
        /*01ee*/ 	.byte	0x3f
	.zero		1


	//   ....[18]....
        /*01f0*/ 	.word	0x00001150
        /*01f4*/ 	.word	0x00000002
        /*01f8*/ 	.word	0x00011000
        /*01fc*/ 	.short	0x010a
        /*01fe*/ 	.byte	0x3f
	.zero		1


	//   ....[19]....
        /*0200*/ 	.word	0x000027a0
        /*0204*/ 	.word	0x00000002
        /*0208*/ 	.word	0x00011008
        /*020c*/ 	.short	0x010a
        /*020e*/ 	.byte	0x3f
	.zero		1


	//   ....[20]....
        /*0210*/ 	.word	0x00005530
        /*0214*/ 	.word	0x0000000d
        /*0218*/ 	.word	0x00000000
        /*021c*/ 	.short	0x0101
        /*021e*/ 	.byte	0x3f
	.zero		1


	//   ....[21]....
        /*0220*/ 	.word	0x000055e0
        /*0224*/ 	.word	0x00000003
        /*0228*/ 	.word	0x00011000
        /*022c*/ 	.short	0x010a
        /*022e*/ 	.byte	0x3f
	.zero		1


	//   ....[22]....
        /*0230*/ 	.word	0x00005770
        /*0234*/ 	.word	0x00000000
        /*0238*/ 	.word	0x00011020
        /*023c*/ 	.short	0x010a
        /*023e*/ 	.byte	0x3f
	.zero		1


	//   ....[23]....
        /*0240*/ 	.word	0x000061f0
        /*0244*/ 	.word	0x000000a8
        /*0248*/ 	.word	0x00000000
        /*024c*/ 	.short	0x0101
        /*024e*/ 	.byte	0x3f
	.zero		1


	//   ....[24]....
        /*0250*/ 	.word	0x000062d0
        /*0254*/ 	.word	0x000000ac
        /*0258*/ 	.word	0x00011000
        /*025c*/ 	.short	0x010a
        /*025e*/ 	.byte	0x3f
	.zero		1


	//   ....[25]....
        /*0260*/ 	.word	0x0000a020
        /*0264*/ 	.word	0x0000000a
        /*0268*/ 	.word	0x00000000
        /*026c*/ 	.short	0x0101
        /*026e*/ 	.byte	0x3f
	.zero		1


	//   ....[26]....
        /*0270*/ 	.word	0x0000a0a0
        /*0274*/ 	.word	0x0000000a
        /*0278*/ 	.word	0x00011020
        /*027c*/ 	.short	0x010a
        /*027e*/ 	.byte	0x3f
	.zero		1


	//   ....[27]....
        /*0280*/ 	.word	0x0000b230
        /*0284*/ 	.word	0x00000003
        /*0288*/ 	.word	0x00011048
        /*028c*/ 	.short	0x010a
        /*028e*/ 	.byte	0x3f
	.zero		1


	//   ....[28]....
        /*0290*/ 	.word	0x0000b280
        /*0294*/ 	.word	0x00000003
        /*0298*/ 	.word	0x00011020
        /*029c*/ 	.short	0x010a
        /*029e*/ 	.byte	0x3f
	.zero		1


	//   ....[29]....
        /*02a0*/ 	.word	0x0000b2d0
        /*02a4*/ 	.word	0x00000000
        /*02a8*/ 	.word	0x00011020
        /*02ac*/ 	.short	0x010a
        /*02ae*/ 	.byte	0x3f
	.zero		1


	//   ....[30]....
        /*02b0*/ 	.word	0x0000b320
        /*02b4*/ 	.word	0x00000002
        /*02b8*/ 	.word	0x00011020
        /*02bc*/ 	.short	0x010a
        /*02be*/ 	.byte	0x3f
	.zero		1


	//   ....[31]....
        /*02c0*/ 	.word	0x0000b370
        /*02c4*/ 	.word	0x00000003
        /*02c8*/ 	.word	0x00011020
        /*02cc*/ 	.short	0x010a
        /*02ce*/ 	.byte	0x3f
	.zero		1


	//   ....[32]....
        /*02d0*/ 	.word	0x0000b3c0
        /*02d4*/ 	.word	0x00000002
        /*02d8*/ 	.word	0x00011040
        /*02dc*/ 	.short	0x010a
        /*02de*/ 	.byte	0x3f
	.zero		1


	//   ....[33]....
        /*02e0*/ 	.word	0x0000b410
        /*02e4*/ 	.word	0x00000002
        /*02e8*/ 	.word	0x00011000
        /*02ec*/ 	.short	0x010a
        /*02ee*/ 	.byte	0x3f
	.zero		1


	//   ....[34]....
        /*02f0*/ 	.word	0x0000b460
        /*02f4*/ 	.word	0x00000002
        /*02f8*/ 	.word	0x00011008
        /*02fc*/ 	.short	0x010a
        /*02fe*/ 	.byte	0x3f
	.zero		1


	//   ....[35]....
        /*0300*/ 	.word	0x0000b4b0
        /*0304*/ 	.word	0x00000003
        /*0308*/ 	.word	0x00011000
        /*030c*/ 	.short	0x010a
        /*030e*/ 	.byte	0x3f
	.zero		1


	//   ....[36]....
        /*0310*/ 	.word	0x0000b500
        /*0314*/ 	.word	0x00000000
        /*0318*/ 	.word	0x00011020
        /*031c*/ 	.short	0x010a
        /*031e*/ 	.byte	0x3f
	.zero		1


	//   ....[37]....
        /*0320*/ 	.word	0x0000b550
        /*0324*/ 	.word	0x000000ac
        /*0328*/ 	.word	0x00011000
        /*032c*/ 	.short	0x010a
        /*032e*/ 	.byte	0x3f
	.zero		1


	//   ....[38]....
        /*0330*/ 	.word	0x0000b5a0
        /*0334*/ 	.word	0x0000000a
        /*0338*/ 	.word	0x00011020
        /*033c*/ 	.short	0x010a
        /*033e*/ 	.byte	0x3f
	.zero		1


	//----- nvinfo : EIATTR_NUM_MBARRIERS
	.align		4
.L_35:
        /*0340*/ 	.byte	0x03, 0x38
        /*0342*/ 	.short	0x000c


	//----- nvinfo : EIATTR_EXIT_INSTR_OFFSETS
	.align		4
        /*0344*/ 	.byte	0x04, 0x1c
        /*0346*/ 	.short	(.L_37 - .L_36)


	//   ....[0]....
.L_36:
        /*0348*/ 	.word	0x0000b220


	//----- nvinfo : EIATTR_MAX_THREADS
	.align		4
.L_37:
        /*034c*/ 	.byte	0x04, 0x05
        /*034e*/ 	.short	(.L_39 - .L_38)
.L_38:
        /*0350*/ 	.word	0x00000080
        /*0354*/ 	.word	0x00000001
        /*0358*/ 	.word	0x00000001


	//----- nvinfo : EIATTR_CRS_STACK_SIZE
	.align		4
.L_39:
        /*035c*/ 	.byte	0x04, 0x1e
        /*035e*/ 	.short	(.L_41 - .L_40)
.L_40:
        /*0360*/ 	.word	0x00000000


	//----- nvinfo : EIATTR_CBANK_PARAM_SIZE
	.align		4
.L_41:
        /*0364*/ 	.byte	0x03, 0x19
        /*0366*/ 	.short	0x0870


	//----- nvinfo : EIATTR_PARAM_CBANK
	.align		4
        /*0368*/ 	.byte	0x04, 0x0a
        /*036a*/ 	.short	(.L_43 - .L_42)
	.align		4
.L_42:
        /*036c*/ 	.word	index@(.nv.constant0._ZN7cutlass13device_kernelINS_4fmha6kernel13FmhaKernelTmaINS1_10collective15FmhaMainloopTmaINS_10bfloat16_tEfN4cute5tupleIJNS7_1CILi64EEENS9_ILi256EEENS9_ILi32EEEEEENS4_13DefaultFusionEJEEENS4_15FmhaFwdEpilogueIS6_fNS8_IJSA_SC_SB_EEEEEJEEEEEvNT_6ParamsE)
        /*0370*/ 	.short	0x0210
        /*0372*/ 	.short	0x0870


	//----- nvinfo : EIATTR_SW_WAR
	.align		4
.L_43:
        /*0374*/ 	.byte	0x04, 0x36
        /*0376*/ 	.short	(.L_45 - .L_44)
.L_44:
        /*0378*/ 	.word	0x00000008
.L_45:


//--------------------- .nv.callgraph             --------------------------
	.section	.nv.callgraph,"",@"SHT_CUDA_CALLGRAPH"
	.align	4
	.sectionentsize	8
	.align		4
        /*0000*/ 	.word	0x00000000
	.align		4
        /*0004*/ 	.word	0xffffffff
	.align		4
        /*0008*/ 	.word	index@(_ZN7cutlass13device_kernelINS_4fmha6kernel13FmhaKernelTmaINS1_10collective15FmhaMainloopTmaINS_10bfloat16_tEfN4cute5tupleIJNS7_1CILi64EEENS9_ILi256EEENS9_ILi32EEEEEENS4_13DefaultFusionEJEEENS4_15FmhaFwdEpilogueIS6_fNS8_IJSA_SC_SB_EEEEEJEEEEEvNT_6ParamsE)
	.align		4
        /*000c*/ 	.word	index@(__assertfail)
	.align		4
        /*0010*/ 	.word	0x00000000
	.align		4
        /*0014*/ 	.word	0xfffffffe
	.align		4
        /*0018*/ 	.word	0x00000000
	.align		4
        /*001c*/ 	.word	0xfffffffd
	.align		4
        /*0020*/ 	.word	0x00000000
	.align		4
        /*0024*/ 	.word	0xfffffffc


//--------------------- .nv.constant4             --------------------------
	.section	.nv.constant4,"a",@progbits
	.align	8
	.align		8
.nv.constant4:
        /*0000*/ 	.dword	__assertfail
	.align		8
        /*0008*/ 	.dword	__unnamed_1
	.align		8
        /*0010*/ 	.dword	_ZN39_INTERNAL_26f23e84_4_k_cu_b552da3f_27884cuda3std3__45__cpo5beginE
	.align		8
        /*0018*/ 	.dword	_ZN39_INTERNAL_26f23e84_4_k_cu_b552da3f_27884cuda3std3__45__cpo3endE
	.align		8
        /*0020*/ 	.dword	_ZN39_INTERNAL_26f23e84_4_k_cu_b552da3f_27884cuda3std3__45__cpo6cbeginE
	.align		8
        /*0028*/ 	.dword	_ZN39_INTERNAL_26f23e84_4_k_cu_b552da3f_27884cuda3std3__45__cpo4cendE
	.align		8
        /*0030*/ 	.dword	_ZN39_INTERNAL_26f23e84_4_k_cu_b552da3f_27884cuda3std3__441_GLOBAL__N__26f23e84_4_k_cu_b552da3f_27886ignoreE
	.align		8
        /*0038*/ 	.dword	_ZN39_INTERNAL_26f23e84_4_k_cu_b552da3f_27884cuda3std3__419piecewise_constructE
	.align		8
        /*0040*/ 	.dword	_ZN39_INTERNAL_26f23e84_4_k_cu_b552da3f_27884cuda3std3__48in_placeE
	.align		8
        /*0048*/ 	.dword	_ZN39_INTERNAL_26f23e84_4_k_cu_b552da3f_27884cuda3std6ranges3__45__cpo4swapE
	.align		8
        /*0050*/ 	.dword	_ZN39_INTERNAL_26f23e84_4_k_cu_b552da3f_27884cuda3std6ranges3__45__cpo9iter_moveE
	.align		8
        /*0058*/ 	.dword	_ZN39_INTERNAL_26f23e84_4_k_cu_b552da3f_27884cute7productE
	.align		8
        /*0060*/ 	.dword	_ZN39_INTERNAL_26f23e84_4_k_cu_b552da3f_27884cute1_E
	.align		8
        /*0068*/ 	.dword	$str$23
	.align		8
        /*0070*/ 	.dword	$str$24


//--------------------- .text._ZN7cutlass13device_kernelINS_4fmha6kernel13FmhaKernelTmaINS1_10collective15FmhaMainloopTmaINS_10bfloat16_tEfN4cute5tupleIJNS7_1CILi64EEENS9_ILi256EEENS9_ILi32EEEEEENS4_13DefaultFusionEJEEENS4_15FmhaFwdEpilogueIS6_fNS8_IJSA_SC_SB_EEEEEJEEEEEvNT_6ParamsE --------------------------
	.section	.text._ZN7cutlass13device_kernelINS_4fmha6kernel13FmhaKernelTmaINS1_10collective15FmhaMainloopTmaINS_10bfloat16_tEfN4cute5tupleIJNS7_1CILi64EEENS9_ILi256EEENS9_ILi32EEEEEENS4_13DefaultFusionEJEEENS4_15FmhaFwdEpilogueIS6_fNS8_IJSA_SC_SB_EEEEEJEEEEEvNT_6ParamsE,"ax",@progbits
	.align	128
.text._ZN7cutlass13device_kernelINS_4fmha6kernel13FmhaKernelTmaINS1_10collective15FmhaMainloopTmaINS_10bfloat16_tEfN4cute5tupleIJNS7_1CILi64EEENS9_ILi256EEENS9_ILi32EEEEEENS4_13DefaultFusionEJEEENS4_15FmhaFwdEpilogueIS6_fNS8_IJSA_SC_SB_EEEEEJEEEEEvNT_6ParamsE:
        .type           _ZN7cutlass13device_kernelINS_4fmha6kernel13FmhaKernelTmaINS1_10collective15FmhaMainloopTmaINS_10bfloat16_tEfN4cute5tupleIJNS7_1CILi64EEENS9_ILi256EEENS9_ILi32EEEEEENS4_13DefaultFusionEJEEENS4_15FmhaFwdEpilogueIS6_fNS8_IJSA_SC_SB_EEEEEJEEEEEvNT_6ParamsE,@function
        .size           _ZN7cutlass13device_kernelINS_4fmha6kernel13FmhaKernelTmaINS1_10collective15FmhaMainloopTmaINS_10bfloat16_tEfN4cute5tupleIJNS7_1CILi64EEENS9_ILi256EEENS9_ILi32EEEEEENS4_13DefaultFusionEJEEENS4_15FmhaFwdEpilogueIS6_fNS8_IJSA_SC_SB_EEEEEJEEEEEvNT_6ParamsE,(.L_x_74 - _ZN7cutlass13device_kernelINS_4fmha6kernel13FmhaKernelTmaINS1_10collective15FmhaMainloopTmaINS_10bfloat16_tEfN4cute5tupleIJNS7_1CILi64EEENS9_ILi256EEENS9_ILi32EEEEEENS4_13DefaultFusionEJEEENS4_15FmhaFwdEpilogueIS6_fNS8_IJSA_SC_SB_EEEEEJEEEEEvNT_6ParamsE)
        .other          _ZN7cutlass13device_kernelINS_4fmha6kernel13FmhaKernelTmaINS1_10collective15FmhaMainloopTmaINS_10bfloat16_tEfN4cute5tupleIJNS7_1CILi64EEENS9_ILi256EEENS9_ILi32EEEEEENS4_13DefaultFusionEJEEENS4_15FmhaFwdEpilogueIS6_fNS8_IJSA_SC_SB_EEEEEJEEEEEvNT_6ParamsE,@"STO_CUDA_ENTRY STV_DEFAULT"
_ZN7cutlass13device_kernelINS_4fmha6kernel13FmhaKernelTmaINS1_10collective15FmhaMainloopTmaINS_10bfloat16_tEfN4cute5tupleIJNS7_1CILi64EEENS9_ILi256EEENS9_ILi32EEEEEENS4_13DefaultFusionEJEEENS4_15FmhaFwdEpilogueIS6_fNS8_IJSA_SC_SB_EEEEEJEEEEEvNT_6ParamsE:
[----:B------:R-:W1:Y:S01]  /*0000*/  LDC R1, c[0x0][0x28] ;  /* 0x00000a00ff017b82 */ /* 0x000e620000000800 */
[----:B------:R-:W2:Y:S01]  /*0010*/  S2R R17, SR_TID.X ;  /* 0x0000000000117919 */ /* 0x000ea20000002100 */
[----:B------:R-:W-:Y:S01]  /*0020*/  ELECT P0, URZ, PT ;  /* 0x00000000003f782f */ /* 0x000fe20003800000 */
[----:B------:R-:W-:Y:S01]  /*0030*/  BSSY B0, `(.L_x_0) ;  /* 0x0000010000007945 */ /* 0x000fe20003800000 */
[----:B--2---:R-:W-:-:S05]  /*0040*/  SHF.R.U32.HI R9, RZ, 0x5, R17 ;  /* 0x00000005ff097819 */ /* 0x004fca0000011611 */
[----:B------:R-:W2:Y:S02]  /*0050*/  SHFL.IDX PT, R0, R9, RZ, 0x1f ;  /* 0x00001fff09007589 */ /* 0x000ea400000e0000 */
[----:B--2---:R-:W-:-:S13]  /*0060*/  ISETP.NE.OR P0, PT, R0, RZ, !P0 ;  /* 0x000000ff0000720c */ /* 0x004fda0004705670 */
[----:B-1----:R-:W-:Y:S05]  /*0070*/  @P0 BRA `(.L_x_1) ;  /* 0x00000000002c0947 */ /* 0x002fea0003800000 */
[----:B------:R-:W-:Y:S02]  /*0080*/  ULDC.64 UR4, c[0x0][0x198] ;  /* 0x0000660000047ab9 */ /* 0x000fe40000000a00 */
[----:B------:R-:W-:Y:S02]  /*0090*/  UIADD3 UR6, UP0, UR4, 0xf0, URZ ;  /* 0x000000f004067890 */ /* 0x000fe4000ff1e03f */
[----:B------:R-:W-:Y:S02]  /*00a0*/  UIADD3 UR8, UP1, UR4, 0x1f0, URZ ;  /* 0x000001f004087890 */ /* 0x000fe4000ff3e03f */
[----:B------:R-:W-:Y:S02]  /*00b0*/  UIADD3 UR4, UP2, UR4, 0x2f0, URZ ;  /* 0x000002f004047890 */ /* 0x000fe4000ff5e03f */
[----:B------:R-:W-:Y:S02]  /*00c0*/  UIADD3.X UR7, URZ, UR5, URZ, UP0, !UPT ;  /* 0x000000053f077290 */ /* 0x000fe400087fe43f */
[----:B------:R-:W-:-:S02]  /*00d0*/  UIADD3.X UR9, URZ, UR5, URZ, UP1, !UPT ;  /* 0x000000053f097290 */ /* 0x000fc40008ffe43f */
[----:B------:R-:W-:-:S05]  /*00e0*/  UIADD3.X UR5, URZ, UR5, URZ, UP2, !UPT ;  /* 0x000000053f057290 */ /* 0x000fca00097fe43f */
[----:B------:R1:W-:Y:S02]  /*00f0*/  UTMACCTL.PF [UR6] ;  /* 0x00000000060079b9 */ /* 0x0003e40008040000 */
[----:B------:R1:W-:Y:S02]  /*0100*/  UTMACCTL.PF [UR8] ;  /* 0x00000000080079b9 */ /* 0x0003e40008040000 */
[----:B------:R1:W-:Y:S02]  /*0110*/  UTMACCTL.PF [UR4] ;  /* 0x00000000040079b9 */ /* 0x0003e40008040000 */
[----:B-1----:R-:W-:Y:S01]  /*0120*/  NOP ;  /* 0x0000000000007918 */ /* 0x002fe20000000000 */
.L_x_1:
[----:B------:R-:W-:Y:S05]  /*0130*/  BSYNC B0 ;  /* 0x0000000000007941 */ /* 0x000fea0003800000 */
.L_x_0:
[----:B------:R-:W1:Y:S02]  /*0140*/  SHFL.IDX PT, R0, R9, RZ, 0x1f ;  /* 0x00001fff09007589 */ /* 0x000e6400000e0000 */
[----:B-1----:R-:W-:-:S13]  /*0150*/  ISETP.NE.AND P0, PT, R0, RZ, PT ;  /* 0x000000ff0000720c */ /* 0x002fda0003f05270 */
[----:B------:R-:W-:Y:S05]  /*0160*/  @P0 BRA `(.L_x_2) ;  /* 0x0000000000400947 */ /* 0x000fea0003800000 */
[----:B------:R-:W1:Y:S01]  /*0170*/  S2UR UR8, SR_CgaCtaId ;  /* 0x00000000000879c3 */ /* 0x000e620000008800 */
[----:B------:R-:W-:Y:S01]  /*0180*/  UMOV UR4, 0x400 ;  /* 0x0000040000047882 */ /* 0x000fe20000000000 */
[----:B------:R-:W-:Y:S01]  /*0190*/  UMOV UR5, 0x1 ;  /* 0x0000000100057882 */ /* 0x000fe20000000000 */
[----:B------:R-:W-:Y:S01]  /*01a0*/  UMOV UR6, 0x80 ;  /* 0x0000008000067882 */ /* 0x000fe20000000000 */
[----:B------:R-:W-:Y:S01]  /*01b0*/  ELECT P0, URZ, PT ;  /* 0x00000000003f782f */ /* 0x000fe20003800000 */
[----:B------:R-:W-:-:S04]  /*01c0*/  UIADD3 UR6, -UR6, 0x100000, URZ ;  /* 0x0010000006067890 */ /* 0x000fc8000fffe13f */
[----:B------:R-:W-:Y:S02]  /*01d0*/  USHF.L.U32 UR7, UR6, 0xb, URZ ;  /* 0x0000000b06077899 */ /* 0x000fe4000800063f */
[----:B------:R-:W-:Y:S02]  /*01e0*/  USHF.L.U32 UR6, UR6, 0x1, URZ ;  /* 0x0000000106067899 */ /* 0x000fe4000800063f */
[----:B-1----:R-:W-:Y:S02]  /*01f0*/  ULEA UR8, UR8, UR4, 0x18 ;  /* 0x0000000408087291 */ /* 0x002fe4000f8ec03f */
[----:B------:R-:W-:-:S04]  /*0200*/  UIADD3 UR4, -UR5, 0x100000, URZ ;  /* 0x0010000005047890 */ /* 0x000fc8000fffe13f */
[----:B------:R-:W-:Y:S02]  /*0210*/  USHF.L.U32 UR5, UR4, 0xb, URZ ;  /* 0x0000000b04057899 */ /* 0x000fe4000800063f */
[----:B------:R-:W-:Y:S01]  /*0220*/  USHF.L.U32 UR4, UR4, 0x1, URZ ;  /* 0x0000000104047899 */ /* 0x000fe2000800063f */
[----:B------:R-:W1:Y:S11]  /*0230*/  FENCE.VIEW.ASYNC.S ;  /* 0x00000000000073c6 */ /* 0x000e760000000000 */
[----:B-1----:R1:W2:Y:S01]  /*0240*/  SYNCS.EXCH.64 URZ, [UR8+0x11040], UR4 ;  /* 0x01104004083f75b2 */ /* 0x0022a20008000100 */
[----:B------:R1:W3:Y:S01]  /*0250*/  SYNCS.EXCH.64 URZ, [UR8+0x11048], UR6 ;  /* 0x01104806083f75b2 */ /* 0x0002e20008000100 */
[----:B------:R-:W-:Y:S01]  /*0260*/  NOP ;  /* 0x0000000000007918 */ /* 0x000fe20000000000 */
.L_x_2:
[----:B------:R-:W4:Y:S01]  /*0270*/  SHFL.IDX PT, R0, R9, RZ, 0x1f ;  /* 0x00001fff09007589 */ /* 0x000f2200000e0000 */
[----:B------:R-:W-:Y:S01]  /*0280*/  NOP ;  /* 0x0000000000007918 */ /* 0x000fe20000000000 */
[----:B----4-:R-:W-:-:S13]  /*0290*/  ISETP.NE.AND P0, PT, R0, RZ, PT ;  /* 0x000000ff0000720c */ /* 0x010fda0003f05270 */
[----:B------:R-:W-:Y:S05]  /*02a0*/  @P0 BRA `(.L_x_3) ;  /* 0x0000000000580947 */ /* 0x000fea0003800000 */
[----:B-1----:R-:W1:Y:S01]  /*02b0*/  S2UR UR5, SR_CgaCtaId ;  /* 0x00000000000579c3 */ /* 0x002e620000008800 */
[----:B------:R-:W-:Y:S01]  /*02c0*/  UMOV UR4, 0x400 ;  /* 0x0000040000047882 */ /* 0x000fe20000000000 */
[----:B------:R-:W-:Y:S01]  /*02d0*/  UMOV UR6, 0x1 ;  /* 0x0000000100067882 */ /* 0x000fe20000000000 */
[----:B------:R-:W-:Y:S01]  /*02e0*/  UMOV UR7, 0x80 ;  /* 0x0000008000077882 */ /* 0x000fe20000000000 */
[----:B------:R-:W-:Y:S01]  /*02f0*/  ELECT P0, URZ, PT ;  /* 0x00000000003f782f */ /* 0x000fe20003800000 */
[----:B-1----:R-:W-:Y:S02]  /*0300*/  ULEA UR8, UR5, UR4, 0x18 ;  /* 0x0000000405087291 */ /* 0x002fe4000f8ec03f */
[----:B------:R-:W-:-:S04]  /*0310*/  UIADD3 UR4, -UR6, 0x100000, URZ ;  /* 0x0010000006047890 */ /* 0x000fc8000fffe13f */
[----:B------:R-:W-:Y:S02]  /*0320*/  USHF.L.U32 UR5, UR4, 0xb, URZ ;  /* 0x0000000b04057899 */ /* 0x000fe4000800063f */
[----:B------:R-:W-:Y:S02]  /*0330*/  USHF.L.U32 UR4, UR4, 0x1, URZ ;  /* 0x0000000104047899 */ /* 0x000fe4000800063f */
[----:B------:R-:W-:-:S04]  /*0340*/  UIADD3 UR6, -UR7, 0x100000, URZ ;  /* 0x0010000007067890 */ /* 0x000fc8000fffe13f */
[----:B------:R-:W-:Y:S02]  /*0350*/  USHF.L.U32 UR7, UR6, 0xb, URZ ;  /* 0x0000000b06077899 */ /* 0x000fe4000800063f */
[----:B------:R-:W-:Y:S01]  /*0360*/  USHF.L.U32 UR6, UR6, 0x1, URZ ;  /* 0x0000000106067899 */ /* 0x000fe2000800063f */
[----:B------:R-:W1:Y:S03]  /*0370*/  FENCE.VIEW.ASYNC.S ;  /* 0x00000000000073c6 */ /* 0x000e660000000000 */
[----:B-1----:R4:W1:Y:S08]  /*0380*/  SYNCS.EXCH.64 URZ, [UR8+0x11000], UR4 ;  /* 0x01100004083f75b2 */ /* 0x0028700008000100 */
[----:B------:R4:W1:Y:S01]  /*0390*/  SYNCS.EXCH.64 URZ, [UR8+0x11020], UR6 ;  /* 0x01102006083f75b2 */ /* 0x0008620008000100 */
[----:B------:R4:W1:Y:S01]  /*03a0*/  SYNCS.EXCH.64 URZ, [UR8+0x11008], UR4 ;  /* 0x01100804083f75b2 */ /* 0x0008620008000100 */
[----:B------:R4:W1:Y:S01]  /*03b0*/  SYNCS.EXCH.64 URZ, [UR8+0x11028], UR6 ;  /* 0x01102806083f75b2 */ /* 0x0008620008000100 */
[----:B------:R4:W1:Y:S01]  /*03c0*/  SYNCS.EXCH.64 URZ, [UR8+0x11010], UR4 ;  /* 0x01101004083f75b2 */ /* 0x0008620008000100 */
[----:B------:R4:W1:Y:S01]  /*03d0*/  SYNCS.EXCH.64 URZ, [UR8+0x11030], UR6 ;  /* 0x01103006083f75b2 */ /* 0x0008620008000100 */
[----:B------:R4:W1:Y:S01]  /*03e0*/  SYNCS.EXCH.64 URZ, [UR8+0x11018], UR4 ;  /* 0x01101804083f75b2 */ /* 0x0008620008000100 */
[----:B------:R4:W1:Y:S02]  /*03f0*/  SYNCS.EXCH.64 URZ, [UR8+0x11038], UR6 ;  /* 0x01103806083f75b2 */ /* 0x0008640008000100 */
[----:B----4-:R-:W-:Y:S01]  /*0400*/  NOP ;  /* 0x0000000000007918 */ /* 0x010fe20000000000 */
.L_x_3:
        /* <DEDUP_REMOVED lines=18> */
[----:B------:R4:W1:Y:S02]  /*0530*/  SYNCS.EXCH.64 URZ, [UR8+0x11058], UR6 ;  /* 0x01105806083f75b2 */ /* 0x0008640008000100 */
[----:B----4-:R-:W-:Y:S01]  /*0540*/  NOP ;  /* 0x0000000000007918 */ /* 0x010fe20000000000 */
.L_x_4:
[----:B------:R-:W4:Y:S01]  /*0550*/  SHFL.IDX PT, R9, R9, RZ, 0x1f ;  /* 0x00001fff09097589 */ /* 0x000f2200000e0000 */
[----:B------:R-:W-:Y:S01]  /*0560*/  ELECT P0, URZ, PT ;  /* 0x00000000003f782f */ /* 0x000fe20003800000 */
[----:B------:R-:W-:Y:S01]  /*0570*/  NOP ;  /* 0x0000000000007918 */ /* 0x000fe20000000000 */
[----:B------:R-:W4:Y:S01]  /*0580*/  S2UR UR36, SR_CTAID.Y ;  /* 0x00000000002479c3 */ /* 0x000f220000002600 */
[----:B------:R-:W-:Y:S01]  /*0590*/  BSSY B0, `(.L_x_5) ;  /* 0x0000023000007945 */ /* 0x000fe20003800000 */
[----:B------:R-:W-:Y:S02]  /*05a0*/  MOV R8, RZ ;  /* 0x000000ff00087202 */ /* 0x000fe40000000f00 */
[----:B------:R-:W-:-:S04]  /*05b0*/  LOP3.LUT R16, R17, 0x7f, RZ, 0xc0, !PT ;  /* 0x0000007f11107812 */ /* 0x000fc800078ec0ff */
[----:B------:R-:W4:Y:S08]  /*05c0*/  S2UR UR37, SR_CTAID.Z ;  /* 0x00000000002579c3 */ /* 0x000f300000002700 */
[----:B-123--:R-:W-:Y:S01]  /*05d0*/  BAR.SYNC.DEFER_BLOCKING 0x0 ;  /* 0x0000000000007b1d */ /* 0x00efe20000010000 */
[----:B----4-:R-:W-:-:S13]  /*05e0*/  ISETP.EQ.AND P1, PT, R9, RZ, P0 ;  /* 0x000000ff0900720c */ /* 0x010fda0000722270 */
[----:B------:R-:W-:Y:S05]  /*05f0*/  @!P1 BRA `(.L_x_6) ;  /* 0x0000000000709947 */ /* 0x000fea0003800000 */
[----:B------:R-:W1:Y:S01]  /*0600*/  S2R R3, SR_CgaCtaId ;  /* 0x0000000000037919 */ /* 0x000e620000008800 */
[----:B------:R-:W-:Y:S02]  /*0610*/  MOV R0, 0x400 ;  /* 0x0000040000007802 */ /* 0x000fe40000000f00 */
[----:B------:R-:W-:Y:S02]  /*0620*/  MOV R2, 0x1 ;  /* 0x0000000100027802 */ /* 0x000fe40000000f00 */
[----:B------:R-:W-:Y:S02]  /*0630*/  ISETP.NE.AND P3, PT, R16, RZ, PT ;  /* 0x000000ff1000720c */ /* 0x000fe40003f65270 */
[----:B-1----:R-:W-:Y:S02]  /*0640*/  LEA R3, R3, R0, 0x18 ;  /* 0x0000000003037211 */ /* 0x002fe400078ec0ff */
[----:B------:R-:W-:-:S04]  /*0650*/  SHF.L.U32 R0, R2, 0x1f, RZ ;  /* 0x0000001f02007819 */ /* 0x000fc800000006ff */
[----:B------:R-:W1:Y:S02]  /*0660*/  SYNCS.PHASECHK.TRANS64.TRYWAIT P2, [R3+URZ+0x11048], R0 ;  /* 0x01104800030075a7 */ /* 0x000e64000804017f */
[----:B-1----:R-:W-:Y:S05]  /*0670*/  @!P2 BRA `(.L_x_7) ;  /* 0x000000a800eca947 */ /* 0x002fea0003800000 */
.L_x_57:
[----:B------:R-:W-:Y:S05]  /*0680*/  @P3 BRA `(.L_x_8) ;  /* 0x0000000000143947 */ /* 0x000fea0003800000 */
[----:B------:R-:W-:Y:S02]  /*0690*/  LOP3.LUT P2, RZ, R17, 0x1f, RZ, 0xc0, !PT ;  /* 0x0000001f11ff7812 */ /* 0x000fe4000784c0ff */
[----:B-1----:R-:W-:-:S04]  /*06a0*/  MOV R0, 0x1000 ;  /* 0x0000100000007802 */ /* 0x002fc80000000f00 */
[----:B------:R2:W-:Y:S07]  /*06b0*/  SYNCS.ARRIVE.TRANS64 RZ, [R3+URZ+0x11040], R0 ;  /* 0x0110400003ff79a7 */ /* 0x0005ee000800003f */
[----:B------:R-:W-:Y:S05]  /*06c0*/  @!P2 BRA `(.L_x_8) ;  /* 0x000000000004a947 */ /* 0x000fea0003800000 */
[----:B------:R-:W-:Y:S01]  /*06d0*/  BPT.TRAP 0x1 ;  /* 0x000000040000795c */ /* 0x000fe20000300000 */
.L_x_8:
[----:B------:R-:W3:Y:S01]  /*06e0*/  S2UR UR11, SR_CTAID.X ;  /* 0x00000000000b79c3 */ /* 0x000ee20000002500 */
[----:B------:R-:W-:Y:S01]  /*06f0*/  R2UR UR8, R3 ;  /* 0x00000000030872ca */ /* 0x000fe200000e0000 */
[----:B------:R-:W-:Y:S01]  /*0700*/  ULDC.64 UR4, c[0x0][0x198] ;  /* 0x0000660000047ab9 */ /* 0x000fe20000000a00 */
[----:B------:R-:W-:Y:S01]  /*0710*/  UMOV UR6, 0x0 ;  /* 0x0000000000067882 */ /* 0x000fe20000000000 */
[----:B------:R-:W-:Y:S01]  /*0720*/  UIADD3 UR4, UP0, UR4, 0xf0, URZ ;  /* 0x000000f004047890 */ /* 0x000fe2000ff1e03f */
[----:B------:R-:W-:Y:S01]  /*0730*/  UMOV UR7, 0x10000000 ;  /* 0x1000000000077882 */ /* 0x000fe20000000000 */
[----:B------:R-:W-:Y:S02]  /*0740*/  UMOV UR10, URZ ;  /* 0x0000003f000a7c82 */ /* 0x000fe40008000000 */
[----:B------:R-:W-:Y:S01]  /*0750*/  UIADD3.X UR5, URZ, UR5, URZ, UP0, !UPT ;  /* 0x000000053f057290 */ /* 0x000fe200087fe43f */
[----:B------:R-:W-:Y:S01]  /*0760*/  UMOV UR12, UR36 ;  /* 0x00000024000c7c82 */ /* 0x000fe20008000000 */
[----:B------:R-:W-:-:S04]  /*0770*/  UMOV UR13, UR37 ;  /* 0x00000025000d7c82 */ /* 0x000fc80008000000 */
[----:B------:R-:W-:Y:S02]  /*0780*/  UIADD3 UR9, UR8, 0x11040, URZ ;  /* 0x0001104008097890 */ /* 0x000fe4000fffe03f */
[----:B---3--:R-:W-:-:S09]  /*0790*/  USHF.L.U32 UR11, UR11, 0x6, URZ ;  /* 0x000000060b0b7899 */ /* 0x008fd2000800063f */
[----:B------:R3:W-:Y:S02]  /*07a0*/  UTMALDG.4D [UR8], [UR4], desc[UR6] ;  /* 0x00000608040075b4 */ /* 0x0007e40008019000 */
[----:B---3--:R-:W-:Y:S01]  /*07b0*/  NOP ;  /* 0x0000000000007918 */ /* 0x008fe20000000000 */
.L_x_6:
[----:B------:R-:W-:Y:S05]  /*07c0*/  BSYNC B0 ;  /* 0x0000000000007941 */ /* 0x000fea0003800000 */
.L_x_5:
[----:B------:R-:W1:Y:S01]  /*07d0*/  LDC R168, c[0x0][0x28c] ;  /* 0x0000a300ffa87b82 */ /* 0x000e620000000800 */
[----:B------:R-:W-:Y:S01]  /*07e0*/  BSSY B0, `(.L_x_9) ;  /* 0x0000090000007945 */ /* 0x000fe20003800000 */
[----:B------:R-:W-:Y:S02]  /*07f0*/  MOV R6, 0x1 ;  /* 0x0000000100067802 */ /* 0x000fe40000000f00 */
[----:B------:R-:W-:Y:S02]  /*0800*/  MOV R5, RZ ;  /* 0x000000ff00057202 */ /* 0x000fe40000000f00 */
[----:B-12---:R-:W-:-:S04]  /*0810*/  IADD3 R0, R168, 0xff, RZ ;  /* 0x000000ffa8007810 */ /* 0x006fc80007ffe0ff */
[----:B------:R-:W-:-:S04]  /*0820*/  SHF.R.S32.HI R3, RZ, 0x1f, R0 ;  /* 0x0000001fff037819 */ /* 0x000fc80000011400 */
[----:B------:R-:W-:-:S04]  /*0830*/  LEA.HI R3, R3, R0, RZ, 0x8 ;  /* 0x0000000003037211 */ /* 0x000fc800078f40ff */
[----:B------:R-:W-:-:S04]  /*0840*/  SHF.R.S32.HI R14, RZ, 0x8, R3 ;  /* 0x00000008ff0e7819 */ /* 0x000fc80000011403 */
[----:B------:R-:W-:Y:S01]  /*0850*/  SHF.L.U32 R7, R14, 0x1, RZ ;  /* 0x000000010e077819 */ /* 0x000fe200000006ff */
[----:B------:R-:W-:Y:S06]  /*0860*/  @!P1 BRA `(.L_x_10) ;  /* 0x00000008001c9947 */ /* 0x000fec0003800000 */
[----:B------:R-:W-:Y:S02]  /*0870*/  ISETP.GE.AND P1, PT, R168, 0x1, PT ;  /* 0x00000001a800780c */ /* 0x000fe40003f26270 */
[----:B------:R-:W-:Y:S02]  /*0880*/  LOP3.LUT R4, R17, 0x1f, RZ, 0xc0, !PT ;  /* 0x0000001f11047812 */ /* 0x000fe400078ec0ff */
[----:B------:R-:W-:Y:S02]  /*0890*/  MOV R8, RZ ;  /* 0x000000ff00087202 */ /* 0x000fe40000000f00 */
[----:B------:R-:W-:-:S07]  /*08a0*/  MOV R5, RZ ;  /* 0x000000ff00057202 */ /* 0x000fce0000000f00 */
        /* <DEDUP_REMOVED lines=9> */
.L_x_58:
[----:B------:R-:W-:Y:S01]  /*0940*/  MOV R5, 0x1 ;  /* 0x0000000100057802 */ /* 0x000fe20000000f00 */
[----:B------:R-:W-:Y:S06]  /*0950*/  @P2 BRA `(.L_x_13) ;  /* 0x0000000000142947 */ /* 0x000fec0003800000 */
[----:B------:R-:W-:Y:S02]  /*0960*/  ISETP.NE.AND P1, PT, R4, RZ, PT ;  /* 0x000000ff0400720c */ /* 0x000fe40003f25270 */
[----:B-1----:R-:W-:-:S04]  /*0970*/  MOV R0, 0x4000 ;  /* 0x0000400000007802 */ /* 0x002fc80000000f00 */
[----:B------:R2:W-:Y:S07]  /*0980*/  SYNCS.ARRIVE.TRANS64 RZ, [R3+URZ+0x11000], R0 ;  /* 0x0110000003ff79a7 */ /* 0x0005ee000800003f */
[----:B------:R-:W-:Y:S05]  /*0990*/  @!P1 BRA `(.L_x_13) ;  /* 0x0000000000049947 */ /* 0x000fea0003800000 */
[----:B------:R-:W-:Y:S01]  /*09a0*/  BPT.TRAP 0x1 ;  /* 0x000000040000795c */ /* 0x000fe20000300000 */
.L_x_13:
[----:B------:R-:W3:Y:S01]  /*09b0*/  S2R R11, SR_CgaCtaId ;  /* 0x00000000000b7919 */ /* 0x000ee20000008800 */
[----:B------:R-:W-:Y:S01]  /*09c0*/  R2UR UR33, R3 ;  /* 0x00000000032172ca */ /* 0x000fe200000e0000 */
[----:B------:R-:W-:Y:S01]  /*09d0*/  ULDC.64 UR4, c[0x0][0x198] ;  /* 0x0000660000047ab9 */ /* 0x000fe20000000a00 */
[----:B-12---:R-:W-:Y:S01]  /*09e0*/  MOV R0, 0x400 ;  /* 0x0000040000007802 */ /* 0x006fe20000000f00 */
[----:B------:R-:W-:Y:S01]  /*09f0*/  UIADD3 UR4, UP0, UR4, 0x1f0, URZ ;  /* 0x000001f004047890 */ /* 0x000fe2000ff1e03f */
[----:B------:R-:W-:Y:S01]  /*0a00*/  MOV R3, 0x1 ;  /* 0x0000000100037802 */ /* 0x000fe20000000f00 */
[----:B------:R-:W-:Y:S01]  /*0a10*/  UMOV UR6, 0x0 ;  /* 0x0000000000067882 */ /* 0x000fe20000000000 */
[----:B------:R-:W-:Y:S01]  /*0a20*/  UMOV UR7, 0x10000000 ;  /* 0x1000000000077882 */ /* 0x000fe20000000000 */
[----:B------:R-:W-:Y:S01]  /*0a30*/  UIADD3.X UR5, URZ, UR5, URZ, UP0, !UPT ;  /* 0x000000053f057290 */ /* 0x000fe200087fe43f */
[----:B------:R-:W-:Y:S01]  /*0a40*/  SHF.L.U32 R3, R3, 0x1f, RZ ;  /* 0x0000001f03037819 */ /* 0x000fe200000006ff */
[----:B------:R-:W-:Y:S01]  /*0a50*/  UMOV UR34, URZ ;  /* 0x0000003f00227c82 */ /* 0x000fe20008000000 */
[----:B------:R-:W-:Y:S01]  /*0a60*/  UMOV UR35, URZ ;  /* 0x0000003f00237c82 */ /* 0x000fe20008000000 */
[----:B------:R-:W-:-:S02]  /*0a70*/  ISETP.NE.AND P2, PT, R16, RZ, PT ;  /* 0x000000ff1000720c */ /* 0x000fc40003f45270 */
[----:B------:R-:W-:Y:S02]  /*0a80*/  UIADD3 UR32, UR33, 0x1000, URZ ;  /* 0x0000100021207890 */ /* 0x000fe4000fffe03f */
[----:B------:R-:W-:-:S09]  /*0a90*/  UIADD3 UR33, UR33, 0x11000, URZ ;  /* 0x0001100021217890 */ /* 0x000fd2000fffe03f */
[----:B------:R1:W-:Y:S01]  /*0aa0*/  UTMALDG.4D [UR32], [UR4], desc[UR6] ;  /* 0x00000620040075b4 */ /* 0x0003e20008019000 */
[----:B---3--:R-:W-:-:S04]  /*0ab0*/  LEA R2, R11, R0, 0x18 ;  /* 0x000000000b027211 */ /* 0x008fc800078ec0ff */
[----:B------:R-:W-:-:S04]  /*0ac0*/  LEA R0, R5, R2, 0x3 ;  /* 0x0000000205007211 */ /* 0x000fc800078e18ff */
[----:B------:R-:W2:Y:S02]  /*0ad0*/  SYNCS.PHASECHK.TRANS64.TRYWAIT P1, [R0+URZ+0x11020], R3 ;  /* 0x01102003000075a7 */ /* 0x000ea4000802017f */
[----:B-12---:R-:W-:Y:S05]  /*0ae0*/  @!P1 BRA `(.L_x_14) ;  /* 0x000000a400f89947 */ /* 0x006fea0003800000 */
.L_x_59:
[----:B------:R-:W-:Y:S01]  /*0af0*/  MOV R8, 0x1 ;  /* 0x0000000100087802 */ /* 0x000fe20000000f00 */
[----:B------:R-:W-:Y:S06]  /*0b00*/  @P2 BRA `(.L_x_15) ;  /* 0x0000000000142947 */ /* 0x000fec0003800000 */
[----:B------:R-:W-:Y:S02]  /*0b10*/  ISETP.NE.AND P1, PT, R4, RZ, PT ;  /* 0x000000ff0400720c */ /* 0x000fe40003f25270 */
[----:B-1----:R-:W-:-:S04]  /*0b20*/  MOV R3, 0x4000 ;  /* 0x0000400000037802 */ /* 0x002fc80000000f00 */
[----:B------:R2:W-:Y:S07]  /*0b30*/  SYNCS.ARRIVE.TRANS64 RZ, [R0+URZ+0x11000], R3 ;  /* 0x0110000300ff79a7 */ /* 0x0005ee000800003f */
[----:B------:R-:W-:Y:S05]  /*0b40*/  @!P1 BRA `(.L_x_15) ;  /* 0x0000000000049947 */ /* 0x000fea0003800000 */
[----:B------:R-:W-:Y:S01]  /*0b50*/  BPT.TRAP 0x1 ;  /* 0x000000040000795c */ /* 0x000fe20000300000 */
.L_x_15:
[C---:B------:R-:W-:Y:S01]  /*0b60*/  LEA R2, R5.reuse, R2, 0xe ;  /* 0x0000000205027211 */ /* 0x040fe200078e70ff */
[----:B------:R-:W-:Y:S01]  /*0b70*/  ULDC.64 UR4, c[0x0][0x198] ;  /* 0x0000660000047ab9 */ /* 0x000fe20000000a00 */
[----:B------:R-:W-:Y:S01]  /*0b80*/  R2UR UR33, R0 ;  /* 0x00000000002172ca */ /* 0x000fe200000e0000 */
[----:B------:R-:W-:Y:S01]  /*0b90*/  UIADD3 UR4, UP0, UR4, 0x2f0, URZ ;  /* 0x000002f004047890 */ /* 0x000fe2000ff1e03f */
[----:B------:R-:W-:Y:S01]  /*0ba0*/  R2UR UR32, R2 ;  /* 0x00000000022072ca */ /* 0x000fe200000e0000 */
[----:B------:R-:W-:Y:S01]  /*0bb0*/  UMOV UR6, 0x0 ;  /* 0x0000000000067882 */ /* 0x000fe20000000000 */
[----:B------:R-:W-:Y:S01]  /*0bc0*/  UMOV UR7, 0x10000000 ;  /* 0x1000000000077882 */ /* 0x000fe20000000000 */
[----:B------:R-:W-:Y:S01]  /*0bd0*/  UIADD3.X UR5, URZ, UR5, URZ, UP0, !UPT ;  /* 0x000000053f057290 */ /* 0x000fe200087fe43f */
[----:B------:R-:W-:Y:S01]  /*0be0*/  IADD3 R5, R5, 0x1, RZ ;  /* 0x0000000105057810 */ /* 0x000fe20007ffe0ff */
[----:B------:R-:W-:Y:S01]  /*0bf0*/  UMOV UR34, URZ ;  /* 0x0000003f00227c82 */ /* 0x000fe20008000000 */
[----:B------:R-:W-:-:S05]  /*0c00*/  UMOV UR35, URZ ;  /* 0x0000003f00237c82 */ /* 0x000fca0008000000 */
[----:B------:R-:W-:Y:S02]  /*0c10*/  UIADD3 UR33, UR33, 0x11000, URZ ;  /* 0x0001100021217890 */ /* 0x000fe4000fffe03f */
[----:B------:R-:W-:-:S09]  /*0c20*/  UIADD3 UR32, UR32, 0x1000, URZ ;  /* 0x0000100020207890 */ /* 0x000fd2000fffe03f */
[----:B------:R3:W-:Y:S02]  /*0c30*/  UTMALDG.4D [UR32], [UR4], desc[UR6] ;  /* 0x00000620040075b4 */ /* 0x0007e40008019000 */
[----:B---3--:R-:W-:Y:S01]  /*0c40*/  NOP ;  /* 0x0000000000007918 */ /* 0x008fe20000000000 */
.L_x_11:
[----:B------:R-:W-:Y:S02]  /*0c50*/  ISETP.GE.AND P1, PT, R168, 0x101, PT ;  /* 0x00000101a800780c */ /* 0x000fe40003f26270 */
[----:B------:R-:W-:-:S11]  /*0c60*/  MOV R6, 0x1 ;  /* 0x0000000100067802 */ /* 0x000fd60000000f00 */
[----:B------:R-:W-:Y:S05]  /*0c70*/  @!P1 BRA `(.L_x_16) ;  /* 0x0000000400149947 */ /* 0x000fea0003800000 */
[----:B-12---:R-:W1:Y:S01]  /*0c80*/  S2R R3, SR_CgaCtaId ;  /* 0x0000000000037919 */ /* 0x006e620000008800 */
[----:B------:R-:W-:Y:S02]  /*0c90*/  MOV R0, 0x400 ;  /* 0x0000040000007802 */ /* 0x000fe40000000f00 */
[----:B------:R-:W-:Y:S02]  /*0ca0*/  MOV R2, 0x1 ;  /* 0x0000000100027802 */ /* 0x000fe40000000f00 */
[----:B------:R-:W-:Y:S02]  /*0cb0*/  ISETP.NE.AND P2, PT, R16, RZ, PT ;  /* 0x000000ff1000720c */ /* 0x000fe40003f45270 */
[----:B-1----:R-:W-:Y:S02]  /*0cc0*/  LEA R0, R3, R0, 0x18 ;  /* 0x0000000003007211 */ /* 0x002fe400078ec0ff */
[----:B------:R-:W-:Y:S02]  /*0cd0*/  SHF.L.U32 R3, R2, 0x1f, RZ ;  /* 0x0000001f02037819 */ /* 0x000fe400000006ff */
[----:B------:R-:W-:-:S04]  /*0ce0*/  LEA R2, R5, R0, 0x3 ;  /* 0x0000000005027211 */ /* 0x000fc800078e18ff */
[----:B------:R-:W1:Y:S02]  /*0cf0*/  SYNCS.PHASECHK.TRANS64.TRYWAIT P1, [R2+URZ+0x11020], R3 ;  /* 0x01102003020075a7 */ /* 0x000e64000802017f */
[----:B-1----:R-:W-:Y:S05]  /*0d00*/  @!P1 BRA `(.L_x_17) ;  /* 0x000000a400849947 */ /* 0x002fea0003800000 */
.L_x_60:
[----:B------:R-:W-:Y:S05]  /*0d10*/  @P2 BRA `(.L_x_18) ;  /* 0x0000000000142947 */ /* 0x000fea0003800000 */
[----:B------:R-:W-:Y:S02]  /*0d20*/  ISETP.NE.AND P1, PT, R4, RZ, PT ;  /* 0x000000ff0400720c */ /* 0x000fe40003f25270 */
[----:B-1----:R-:W-:-:S04]  /*0d30*/  MOV R3, 0x4000 ;  /* 0x0000400000037802 */ /* 0x002fc80000000f00 */
[----:B------:R2:W-:Y:S07]  /*0d40*/  SYNCS.ARRIVE.TRANS64 RZ, [R2+URZ+0x11000], R3 ;  /* 0x0110000302ff79a7 */ /* 0x0005ee000800003f */
[----:B------:R-:W-:Y:S05]  /*0d50*/  @!P1 BRA `(.L_x_18) ;  /* 0x0000000000049947 */ /* 0x000fea0003800000 */
[----:B------:R-:W-:Y:S01]  /*0d60*/  BPT.TRAP 0x1 ;  /* 0x000000040000795c */ /* 0x000fe20000300000 */
.L_x_18:
[----:B-12---:R-:W1:Y:S01]  /*0d70*/  S2R R3, SR_CgaCtaId ;  /* 0x0000000000037919 */ /* 0x006e620000008800 */
[C---:B------:R-:W-:Y:S01]  /*0d80*/  LEA R0, R5.reuse, R0, 0xe ;  /* 0x0000000005007211 */ /* 0x040fe200078e70ff */
[----:B------:R-:W-:Y:S01]  /*0d90*/  ULDC.64 UR4, c[0x0][0x198] ;  /* 0x0000660000047ab9 */ /* 0x000fe20000000a00 */
[----:B------:R-:W-:Y:S01]  /*0da0*/  R2UR UR35, R8 ;  /* 0x00000000082372ca */ /* 0x000fe200000e0000 */
[----:B------:R-:W-:Y:S01]  /*0db0*/  UIADD3 UR4, UP0, UR4, 0x1f0, URZ ;  /* 0x000001f004047890 */ /* 0x000fe2000ff1e03f */
[----:B------:R-:W-:Y:S01]  /*0dc0*/  R2UR UR33, R2 ;  /* 0x00000000022172ca */ /* 0x000fe200000e0000 */
[----:B------:R-:W-:Y:S01]  /*0dd0*/  UMOV UR6, 0x0 ;  /* 0x0000000000067882 */ /* 0x000fe20000000000 */
[----:B------:R-:W-:Y:S01]  /*0de0*/  R2UR UR32, R0 ;  /* 0x00000000002072ca */ /* 0x000fe200000e0000 */
[----:B------:R-:W-:Y:S01]  /*0df0*/  UIADD3.X UR5, URZ, UR5, URZ, UP0, !UPT ;  /* 0x000000053f057290 */ /* 0x000fe200087fe43f */
[----:B------:R-:W-:Y:S01]  /*0e00*/  IADD3 R5, R5, 0x1, RZ ;  /* 0x0000000105057810 */ /* 0x000fe20007ffe0ff */
[----:B------:R-:W-:Y:S01]  /*0e10*/  UMOV UR7, 0x10000000 ;  /* 0x1000000000077882 */ /* 0x000fe20000000000 */
[----:B------:R-:W-:Y:S01]  /*0e20*/  MOV R0, 0x400 ;  /* 0x0000040000007802 */ /* 0x000fe20000000f00 */
[----:B------:R-:W-:Y:S01]  /*0e30*/  UMOV UR34, URZ ;  /* 0x0000003f00227c82 */ /* 0x000fe20008000000 */
[----:B------:R-:W-:-:S02]  /*0e40*/  ISETP.NE.AND P2, PT, R5, 0x4, PT ;  /* 0x000000040500780c */ /* 0x000fc40003f45270 */
[C---:B------:R-:W-:Y:S01]  /*0e50*/  ISETP.NE.AND P1, PT, R5.reuse, 0x4, PT ;  /* 0x000000040500780c */ /* 0x040fe20003f25270 */
[----:B------:R-:W-:Y:S01]  /*0e60*/  USHF.L.U32 UR35, UR35, 0x8, URZ ;  /* 0x0000000823237899 */ /* 0x000fe2000800063f */
[----:B------:R-:W-:Y:S01]  /*0e70*/  SEL R5, R5, RZ, P2 ;  /* 0x000000ff05057207 */ /* 0x000fe20001000000 */
[----:B------:R-:W-:Y:S01]  /*0e80*/  UIADD3 UR33, UR33, 0x11000, URZ ;  /* 0x0001100021217890 */ /* 0x000fe2000fffe03f */
[----:B------:R-:W-:Y:S01]  /*0e90*/  SEL R6, RZ, 0x1, !P1 ;  /* 0x00000001ff067807 */ /* 0x000fe20004800000 */
[----:B------:R-:W-:Y:S01]  /*0ea0*/  UIADD3 UR32, UR32, 0x1000, URZ ;  /* 0x0000100020207890 */ /* 0x000fe2000fffe03f */
[----:B------:R-:W-:-:S08]  /*0eb0*/  ISETP.NE.AND P2, PT, R16, RZ, PT ;  /* 0x000000ff1000720c */ /* 0x000fd00003f45270 */
[----:B------:R2:W-:Y:S01]  /*0ec0*/  UTMALDG.4D [UR32], [UR4], desc[UR6] ;  /* 0x00000620040075b4 */ /* 0x0005e20008019000 */
[----:B-1----:R-:W-:Y:S02]  /*0ed0*/  LEA R2, R3, R0, 0x18 ;  /* 0x0000000003027211 */ /* 0x002fe400078ec0ff */
[----:B------:R-:W-:Y:S02]  /*0ee0*/  SHF.L.U32 R0, R6, 0x1f, RZ ;  /* 0x0000001f06007819 */ /* 0x000fe400000006ff */
[----:B------:R-:W-:-:S04]  /*0ef0*/  LEA R3, R5, R2, 0x3 ;  /* 0x0000000205037211 */ /* 0x000fc800078e18ff */
[----:B------:R-:W1:Y:S02]  /*0f00*/  SYNCS.PHASECHK.TRANS64.TRYWAIT P1, [R3+URZ+0x11020], R0 ;  /* 0x01102000030075a7 */ /* 0x000e64000802017f */
[----:B-12---:R-:W-:Y:S05]  /*0f10*/  @!P1 BRA `(.L_x_19) ;  /* 0x000000a400149947 */ /* 0x006fea0003800000 */
.L_x_61:
[----:B------:R-:W-:Y:S05]  /*0f20*/  @P2 BRA `(.L_x_20) ;  /* 0x0000000000142947 */ /* 0x000fea0003800000 */
[----:B------:R-:W-:Y:S02]  /*0f30*/  ISETP.NE.AND P1, PT, R4, RZ, PT ;  /* 0x000000ff0400720c */ /* 0x000fe40003f25270 */
[----:B-1----:R-:W-:-:S04]  /*0f40*/  MOV R0, 0x4000 ;  /* 0x0000400000007802 */ /* 0x002fc80000000f00 */
[----:B------:R2:W-:Y:S07]  /*0f50*/  SYNCS.ARRIVE.TRANS64 RZ, [R3+URZ+0x11000], R0 ;  /* 0x0110000003ff79a7 */ /* 0x0005ee000800003f */
[----:B------:R-:W-:Y:S05]  /*0f60*/  @!P1 BRA `(.L_x_20) ;  /* 0x0000000000049947 */ /* 0x000fea0003800000 */
[----:B------:R-:W-:Y:S01]  /*0f70*/  BPT.TRAP 0x1 ;  /* 0x000000040000795c */ /* 0x000fe20000300000 */
.L_x_20:
[----:B------:R-:W-:Y:S01]  /*0f80*/  LEA R2, R5, R2, 0xe ;  /* 0x0000000205027211 */ /* 0x000fe200078e70ff */
        /* <DEDUP_REMOVED lines=9> */
[----:B------:R-:W-:Y:S01]  /*1020*/  UMOV UR34, URZ ;  /* 0x0000003f00227c82 */ /* 0x000fe20008000000 */
[----:B------:R-:W-:-:S02]  /*1030*/  IADD3 R8, R8, 0x1, RZ ;  /* 0x0000000108087810 */ /* 0x000fc40007ffe0ff */
[C---:B------:R-:W-:Y:S02]  /*1040*/  ISETP.NE.AND P1, PT, R5.reuse, 0x4, PT ;  /* 0x000000040500780c */ /* 0x040fe40003f25270 */
[----:B------:R-:W-:Y:S02]  /*1050*/  USHF.L.U32 UR35, UR35, 0x8, URZ ;  /* 0x0000000823237899 */ /* 0x000fe4000800063f */
[----:B------:R-:W-:Y:S01]  /*1060*/  UIADD3 UR33, UR33, 0x11000, URZ ;  /* 0x0001100021217890 */ /* 0x000fe2000fffe03f */
[----:B-12---:R-:W-:Y:S01]  /*1070*/  SEL R3, RZ, 0x1, P1 ;  /* 0x00000001ff037807 */ /* 0x006fe20000800000 */
[----:B------:R-:W-:Y:S01]  /*1080*/  UIADD3 UR32, UR32, 0x1000, URZ ;  /* 0x0000100020207890 */ /* 0x000fe2000fffe03f */
[----:B------:R-:W-:Y:S02]  /*1090*/  SEL R5, R5, RZ, P1 ;  /* 0x000000ff05057207 */ /* 0x000fe40000800000 */
[----:B------:R-:W-:-:S06]  /*10a0*/  LOP3.LUT R6, R6, R3, RZ, 0x3c, !PT ;  /* 0x0000000306067212 */ /* 0x000fcc00078e3cff */
[----:B------:R3:W-:Y:S02]  /*10b0*/  UTMALDG.4D [UR32], [UR4], desc[UR6] ;  /* 0x00000620040075b4 */ /* 0x0007e40008019000 */
[----:B---3--:R-:W-:Y:S01]  /*10c0*/  NOP ;  /* 0x0000000000007918 */ /* 0x008fe20000000000 */
.L_x_16:
[----:B------:R-:W-:-:S07]  /*10d0*/  IADD3 R7, R7, -0x4, RZ ;  /* 0xfffffffc07077810 */ /* 0x000fce0007ffe0ff */
.L_x_10:
[----:B------:R-:W-:Y:S05]  /*10e0*/  BSYNC B0 ;  /* 0x0000000000007941 */ /* 0x000fea0003800000 */
.L_x_9:
[----:B-12---:R-:W1:Y:S01]  /*10f0*/  S2R R3, SR_CgaCtaId ;  /* 0x0000000000037919 */ /* 0x006e620000008800 */
[----:B------:R-:W-:Y:S02]  /*1100*/  MOV R2, 0x400 ;  /* 0x0000040000027802 */ /* 0x000fe40000000f00 */
[----:B------:R-:W-:Y:S02]  /*1110*/  SHF.L.U32 R153, RZ, 0x1f, RZ ;  /* 0x0000001fff997819 */ /* 0x000fe400000006ff */
[----:B-1----:R-:W-:-:S04]  /*1120*/  LEA R2, R3, R2, 0x18 ;  /* 0x0000000203027211 */ /* 0x002fc800078ec0ff */
[----:B------:R-:W1:Y:S02]  /*1130*/  SYNCS.PHASECHK.TRANS64.TRYWAIT P1, [R2+URZ+0x11040], R153 ;  /* 0x01104099020075a7 */ /* 0x000e64000802017f */
[----:B-1----:R-:W-:Y:S05]  /*1140*/  @!P1 BRA `(.L_x_21) ;  /* 0x000000a0009c9947 */ /* 0x002fea0003800000 */
.L_x_62:
[----:B------:R-:W2:Y:S01]  /*1150*/  SYNCS.PHASECHK.TRANS64.TRYWAIT P1, [R2+URZ+0x11000], R153 ;  /* 0x01100099020075a7 */ /* 0x000ea2000802017f */
[----:B------:R-:W-:Y:S01]  /*1160*/  MOV R4, RZ ;  /* 0x000000ff00047202 */ /* 0x000fe20000000f00 */
[----:B--2---:R-:W-:Y:S06]  /*1170*/  @!P1 BRA `(.L_x_22) ;  /* 0x000000a000a49947 */ /* 0x004fec0003800000 */
.L_x_63:
[----:B------:R-:W-:Y:S05]  /*1180*/  WARPSYNC.ALL ;  /* 0x0000000000007948 */ /* 0x000fea0003800000 */
[C---:B------:R-:W-:Y:S01]  /*1190*/  R2UR UR14, R2.reuse ;  /* 0x00000000020e72ca */ /* 0x040fe200000e0000 */
[----:B------:R-:W-:Y:S01]  /*11a0*/  WARPGROUP.ARRIVE ;  /* 0x00000000000079c5 */ /* 0x000fe20000000000 */
[----:B------:R-:W-:Y:S01]  /*11b0*/  R2UR UR4, R2 ;  /* 0x00000000020472ca */ /* 0x000fe200000e0000 */
[----:B------:R-:W-:Y:S01]  /*11c0*/  UMOV UR5, 0x80000020 ;  /* 0x8000002000057882 */ /* 0x000fe20000000000 */
[----:B------:R-:W-:Y:S01]  /*11d0*/  UMOV UR7, 0x80000020 ;  /* 0x8000002000077882 */ /* 0x000fe20000000000 */
[----:B------:R-:W-:Y:S01]  /*11e0*/  UMOV UR17, 0x80000020 ;  /* 0x8000002000117882 */ /* 0x000fe20000000000 */
[----:B------:R-:W-:-:S07]  /*11f0*/  UMOV UR19, 0x80000020 ;  /* 0x8000002000137882 */ /* 0x000fce0000000000 */
[----:B------:R-:W-:Y:S02]  /*1200*/  UIADD3 UR14, UR14, 0x1000, URZ ;  /* 0x000010000e0e7890 */ /* 0x000fe4000fffe03f */
[----:B------:R-:W-:Y:S02]  /*1210*/  USHF.R.U32.HI UR4, URZ, 0x4, UR4 ;  /* 0x000000043f047899 */ /* 0x000fe40008011604 */
[----:B------:R-:W-:Y:S02]  /*1220*/  USHF.R.U32.HI UR14, URZ, 0x4, UR14 ;  /* 0x000000043f0e7899 */ /* 0x000fe4000801160e */
[----:B------:R-:W-:Y:S02]  /*1230*/  ULOP3.LUT UR4, UR4, 0x3fff, URZ, 0xc0, !UPT ;  /* 0x00003fff04047892 */ /* 0x000fe4000f8ec03f */
[----:B------:R-:W-:Y:S02]  /*1240*/  ULOP3.LUT UR14, UR14, 0x3fff, URZ, 0xc0, !UPT ;  /* 0x00003fff0e0e7892 */ /* 0x000fe4000f8ec03f */
[----:B------:R-:W-:-:S02]  /*1250*/  ULOP3.LUT UR8, UR4, 0x10000, URZ, 0xfc, !UPT ;  /* 0x0001000004087892 */ /* 0x000fc4000f8efc3f */
[----:B------:R-:W-:Y:S02]  /*1260*/  ULOP3.LUT UR20, UR14, 0x10000, URZ, 0xfc, !UPT ;  /* 0x000100000e147892 */ /* 0x000fe4000f8efc3f */
[----:B------:R-:W-:Y:S02]  /*1270*/  UIADD3 UR16, UR8, 0x2, URZ ;  /* 0x0000000208107890 */ /* 0x000fe4000fffe03f */
[----:B------:R-:W-:Y:S01]  /*1280*/  UIADD3 UR18, UR20, 0x2, URZ ;  /* 0x0000000214127890 */ /* 0x000fe2000fffe03f */
[----:B------:R-:W-:Y:S02]  /*1290*/  UMOV UR4, UR8 ;  /* 0x0000000800047c82 */ /* 0x000fe40008000000 */
[----:B------:R-:W-:Y:S02]  /*12a0*/  UMOV UR6, UR20 ;  /* 0x0000001400067c82 */ /* 0x000fe40008000000 */
[----:B------:R-:W-:Y:S01]  /*12b0*/  HGMMA.64x256x16.F32.BF16 R24, gdesc[UR4], RZ, !UPT, gsb0 ;  /* 0x03e00000041879f0 */ /* 0x000fe2000c0018ff */
[----:B------:R-:W-:-:S02]  /*12c0*/  ULDC UR6, c[0x0][0x604] ;  /* 0x0001810000067ab9 */ /* 0x000fc40000000800 */
[----:B------:R-:W-:Y:S02]  /*12d0*/  WARPGROUP.DEPBAR.LE gsb0, 0x0 ;  /* 0x00008000000079c5 */ /* 0x000fe40000010000 */
[----:B------:R-:W-:-:S15]  /*12e0*/  WARPGROUP.ARRIVE ;  /* 0x00000000000079c5 */ /* 0x000fde0000000000 */
[----:B------:R-:W-:-:S08]  /*12f0*/  NOP ;  /* 0x0000000000007918 */ /* 0x000fd00000000000 */
[----:B------:R-:W-:Y:S03]  /*1300*/  HGMMA.64x256x16.F32.BF16 R24, gdesc[UR16], R24, gsb0 ;  /* 0x03e00000101879f0 */ /* 0x000fe60008001818 */
[----:B------:R-:W-:Y:S02]  /*1310*/  WARPGROUP.DEPBAR.LE gsb0, 0x0 ;  /* 0x00008000000079c5 */ /* 0x000fe40000010000 */
[----:B------:R-:W-:-:S04]  /*1320*/  FMNMX R3, R24, R25, !PT ;  /* 0x0000001918037209 */ /* 0x000fc80007800000 */
[----:B------:R-:W-:Y:S02]  /*1330*/  FMNMX R0, R28, R3, !PT ;  /* 0x000000031c007209 */ /* 0x000fe40007800000 */
[----:B------:R-:W-:Y:S02]  /*1340*/  FMNMX R3, R26, R27, !PT ;  /* 0x0000001b1a037209 */ /* 0x000fe40007800000 */
[----:B------:R-:W-:Y:S02]  /*1350*/  FMNMX R11, R29, R0, !PT ;  /* 0x000000001d0b7209 */ /* 0x000fe40007800000 */
[----:B------:R-:W-:Y:S02]  /*1360*/  FMNMX R0, R30, R3, !PT ;  /* 0x000000031e007209 */ /* 0x000fe40007800000 */
[----:B------:R-:W-:Y:S02]  /*1370*/  FMNMX R10, R32, R11, !PT ;  /* 0x0000000b200a7209 */ /* 0x000fe40007800000 */
[----:B------:R-:W-:-:S02]  /*1380*/  FMNMX R3, R31, R0, !PT ;  /* 0x000000001f037209 */ /* 0x000fc40007800000 */
        /* <DEDUP_REMOVED lines=117> */
[----:B------:R-:W-:-:S03]  /*1ae0*/  FMNMX R0, R150, R3, !PT ;  /* 0x0000000396007209 */ /* 0x000fc60007800000 */
[----:B------:R-:W3:Y:S01]  /*1af0*/  SHFL.BFLY PT, R3, R10, 0x1, 0x1f ;  /* 0x0c201f000a037f89 */ /* 0x000ee200000e0000 */
[----:B------:R-:W-:-:S05]  /*1b00*/  FMNMX R11, R151, R0, !PT ;  /* 0x00000000970b7209 */ /* 0x000fca0007800000 */
[----:B------:R-:W4:Y:S01]  /*1b10*/  SHFL.BFLY PT, R0, R11, 0x1, 0x1f ;  /* 0x0c201f000b007f89 */ /* 0x000f2200000e0000 */
[----:B---3--:R-:W-:-:S05]  /*1b20*/  FMNMX R12, R10, R3, !PT ;  /* 0x000000030a0c7209 */ /* 0x008fca0007800000 */
[----:B------:R-:W3:Y:S01]  /*1b30*/  SHFL.BFLY PT, R3, R12, 0x2, 0x1f ;  /* 0x0c401f000c037f89 */ /* 0x000ee200000e0000 */
[----:B----4-:R-:W-:-:S05]  /*1b40*/  FMNMX R13, R11, R0, !PT ;  /* 0x000000000b0d7209 */ /* 0x010fca0007800000 */
[----:B------:R-:W4:Y:S01]  /*1b50*/  SHFL.BFLY PT, R0, R13, 0x2, 0x1f ;  /* 0x0c401f000d007f89 */ /* 0x000f2200000e0000 */
[----:B---3--:R-:W-:-:S04]  /*1b60*/  FMNMX R3, R12, R3, !PT ;  /* 0x000000030c037209 */ /* 0x008fc80007800000 */
[----:B------:R-:W-:Y:S02]  /*1b70*/  FSETP.NEU.AND P1, PT, R3, -INF , PT ;  /* 0xff8000000300780b */ /* 0x000fe40003f2d000 */
[----:B----4-:R-:W-:Y:S02]  /*1b80*/  FMNMX R0, R13, R0, !PT ;  /* 0x000000000d007209 */ /* 0x010fe40007800000 */
[----:B------:R-:W-:Y:S02]  /*1b90*/  FSEL R15, R3, RZ, P1 ;  /* 0x000000ff030f7208 */ /* 0x000fe40000800000 */
[----:B------:R-:W-:-:S03]  /*1ba0*/  FSETP.NEU.AND P1, PT, R0, -INF , PT ;  /* 0xff8000000000780b */ /* 0x000fc60003f2d000 */
[----:B------:R-:W-:Y:S01]  /*1bb0*/  FMUL R23, R15, UR6 ;  /* 0x000000060f177c20 */ /* 0x000fe20008400000 */
[----:B------:R-:W-:-:S03]  /*1bc0*/  FSEL R152, R0, RZ, P1 ;  /* 0x000000ff00987208 */ /* 0x000fc60000800000 */
[--C-:B------:R-:W-:Y:S01]  /*1bd0*/  FFMA R10, R24, UR6, -R23.reuse ;  /* 0x00000006180a7c23 */ /* 0x100fe20008000817 */
[--C-:B------:R-:W-:Y:S01]  /*1be0*/  FFMA R11, R25, UR6, -R23.reuse ;  /* 0x00000006190b7c23 */ /* 0x100fe20008000817 */
[--C-:B------:R-:W-:Y:S01]  /*1bf0*/  FFMA R13, R29, UR6, -R23.reuse ;  /* 0x000000061d0d7c23 */ /* 0x100fe20008000817 */
[--C-:B------:R-:W-:Y:S01]  /*1c00*/  FFMA R18, R33, UR6, -R23.reuse ;  /* 0x0000000621127c23 */ /* 0x100fe20008000817 */
[--C-:B------:R-:W-:Y:S01]  /*1c10*/  FFMA R12, R28, UR6, -R23.reuse ;  /* 0x000000061c0c7c23 */ /* 0x100fe20008000817 */
[----:B------:R-:W-:Y:S01]  /*1c20*/  FSETP.GEU.AND P1, PT, R10, -126, PT ;  /* 0xc2fc00000a00780b */ /* 0x000fe20003f2e000 */
        /* <DEDUP_REMOVED lines=9> */
[--C-:B------:R-:W-:Y:S01]  /*1cc0*/  FFMA R28, R45, UR6, -R23.reuse ;  /* 0x000000062d1c7c23 */ /* 0x100fe20008000817 */
[--C-:B------:R-:W-:Y:S01]  /*1cd0*/  FFMA R20, R37, UR6, -R23.reuse ;  /* 0x0000000625147c23 */ /* 0x100fe20008000817 */
[--C-:B------:R-:W-:Y:S01]  /*1ce0*/  FFMA R29, R48, UR6, -R23.reuse ;  /* 0x00000006301d7c23 */ /* 0x100fe20008000817 */
[----:B------:R-:W-:Y:S01]  /*1cf0*/  @!P1 FMUL R10, R10, 0.5 ;  /* 0x3f0000000a0a9820 */ /* 0x000fe20000400000 */
[--C-:B------:R-:W-:Y:S01]  /*1d00*/  FFMA R49, R49, UR6, -R23.reuse ;  /* 0x0000000631317c23 */ /* 0x100fe20008000817 */
[----:B------:R-:W-:Y:S01]  /*1d10*/  @!P3 FMUL R11, R11, 0.5 ;  /* 0x3f0000000b0bb820 */ /* 0x000fe20000400000 */
[--C-:B------:R-:W-:Y:S01]  /*1d20*/  FFMA R52, R52, UR6, -R23.reuse ;  /* 0x0000000634347c23 */ /* 0x100fe20008000817 */
[----:B------:R-:W-:Y:S01]  /*1d30*/  @!P4 FMUL R13, R13, 0.5 ;  /* 0x3f0000000d0dc820 */ /* 0x000fe20000400000 */
[--C-:B------:R-:W-:Y:S01]  /*1d40*/  FFMA R32, R53, UR6, -R23.reuse ;  /* 0x0000000635207c23 */ /* 0x100fe20008000817 */
[----:B------:R-:W3:Y:S01]  /*1d50*/  MUFU.EX2 R10, R10 ;  /* 0x0000000a000a7308 */ /* 0x000ee20000000800 */
[----:B------:R-:W-:Y:S01]  /*1d60*/  @!P5 FMUL R12, R12, 0.5 ;  /* 0x3f0000000c0cd820 */ /* 0x000fe20000400000 */
[----:B------:R-:W-:Y:S01]  /*1d70*/  @!P2 FMUL R15, R15, 0.5 ;  /* 0x3f0000000f0fa820 */ /* 0x000fe20000400000 */
[--C-:B------:R-:W-:Y:S01]  /*1d80*/  FFMA R33, R56, UR6, -R23.reuse ;  /* 0x0000000638217c23 */ /* 0x100fe20008000817 */
[--C-:B------:R-:W-:Y:S01]  /*1d90*/  FFMA R57, R57, UR6, -R23.reuse ;  /* 0x0000000639397c23 */ /* 0x100fe20008000817 */
[--C-:B------:R-:W-:Y:S01]  /*1da0*/  FFMA R60, R60, UR6, -R23.reuse ;  /* 0x000000063c3c7c23 */ /* 0x100fe20008000817 */
[--C-:B------:R-:W-:Y:S01]  /*1db0*/  FFMA R36, R61, UR6, -R23.reuse ;  /* 0x000000063d247c23 */ /* 0x100fe20008000817 */
[--C-:B------:R-:W-:Y:S01]  /*1dc0*/  FFMA R37, R64, UR6, -R23.reuse ;  /* 0x0000000640257c23 */ /* 0x100fe20008000817 */
[----:B------:R-:W4:Y:S01]  /*1dd0*/  MUFU.EX2 R11, R11 ;  /* 0x0000000b000b7308 */ /* 0x000f220000000800 */
[--C-:B------:R-:W-:Y:S01]  /*1de0*/  FFMA R65, R65, UR6, -R23.reuse ;  /* 0x0000000641417c23 */ /* 0x100fe20008000817 */
[--C-:B------:R-:W-:Y:S01]  /*1df0*/  FFMA R40, R68, UR6, -R23.reuse ;  /* 0x0000000644287c23 */ /* 0x100fe20008000817 */
[--C-:B------:R-:W-:Y:S01]  /*1e00*/  FFMA R69, R69, UR6, -R23.reuse ;  /* 0x0000000645457c23 */ /* 0x100fe20008000817 */
[--C-:B------:R-:W-:Y:S01]  /*1e10*/  FFMA R72, R72, UR6, -R23.reuse ;  /* 0x0000000648487c23 */ /* 0x100fe20008000817 */
[--C-:B------:R-:W-:Y:S01]  /*1e20*/  FFMA R73, R73, UR6, -R23.reuse ;  /* 0x0000000649497c23 */ /* 0x100fe20008000817 */
[--C-:B------:R-:W-:Y:S01]  /*1e30*/  FFMA R76, R76, UR6, -R23.reuse ;  /* 0x000000064c4c7c23 */ /* 0x100fe20008000817 */
[--C-:B------:R-:W-:Y:S01]  /*1e40*/  FFMA R77, R77, UR6, -R23.reuse ;  /* 0x000000064d4d7c23 */ /* 0x100fe20008000817 */
[----:B------:R-:W5:Y:S01]  /*1e50*/  MUFU.EX2 R13, R13 ;  /* 0x0000000d000d7308 */ /* 0x000f620000000800 */
[----:B---3--:R-:W-:Y:S01]  /*1e60*/  @!P1 FMUL R10, R10, R10 ;  /* 0x0000000a0a0a9220 */ /* 0x008fe20000400000 */
[----:B------:R-:W-:Y:S01]  /*1e70*/  FSETP.GEU.AND P1, PT, R18, -126, PT ;  /* 0xc2fc00001200780b */ /* 0x000fe20003f2e000 */
[--C-:B------:R-:W-:Y:S01]  /*1e80*/  FFMA R80, R80, UR6, -R23.reuse ;  /* 0x0000000650507c23 */ /* 0x100fe20008000817 */
[--C-:B------:R-:W-:Y:S01]  /*1e90*/  FFMA R81, R81, UR6, -R23.reuse ;  /* 0x0000000651517c23 */ /* 0x100fe20008000817 */
[--C-:B------:R-:W-:Y:S01]  /*1ea0*/  FFMA R84, R84, UR6, -R23.reuse ;  /* 0x0000000654547c23 */ /* 0x100fe20008000817 */
[--C-:B------:R-:W-:Y:S01]  /*1eb0*/  FFMA R85, R85, UR6, -R23.reuse ;  /* 0x0000000655557c23 */ /* 0x100fe20008000817 */
[--C-:B------:R-:W-:Y:S01]  /*1ec0*/  FFMA R88, R88, UR6, -R23.reuse ;  /* 0x0000000658587c23 */ /* 0x100fe20008000817 */
[----:B------:R-:W3:Y:S01]  /*1ed0*/  MUFU.EX2 R12, R12 ;  /* 0x0000000c000c7308 */ /* 0x000ee20000000800 */
[----:B----4-:R-:W-:Y:S01]  /*1ee0*/  @!P3 FMUL R11, R11, R11 ;  /* 0x0000000b0b0bb220 */ /* 0x010fe20000400000 */
[----:B------:R-:W-:Y:S01]  /*1ef0*/  FSETP.GEU.AND P3, PT, R19, -126, PT ;  /* 0xc2fc00001300780b */ /* 0x000fe20003f6e000 */
[--C-:B------:R-:W-:Y:S01]  /*1f00*/  FFMA R89, R89, UR6, -R23.reuse ;  /* 0x0000000659597c23 */ /* 0x100fe20008000817 */
[--C-:B------:R-:W-:Y:S01]  /*1f10*/  FFMA R92, R92, UR6, -R23.reuse ;  /* 0x000000065c5c7c23 */ /* 0x100fe20008000817 */
[--C-:B------:R-:W-:Y:S01]  /*1f20*/  FFMA R93, R93, UR6, -R23.reuse ;  /* 0x000000065d5d7c23 */ /* 0x100fe20008000817 */
[--C-:B------:R-:W-:Y:S01]  /*1f30*/  FFMA R96, R96, UR6, -R23.reuse ;  /* 0x0000000660607c23 */ /* 0x100fe20008000817 */
[----:B------:R-:W-:Y:S01]  /*1f40*/  @!P1 FMUL R18, R18, 0.5 ;  /* 0x3f00000012129820 */ /* 0x000fe20000400000 */
[----:B------:R-:W4:Y:S01]  /*1f50*/  MUFU.EX2 R15, R15 ;  /* 0x0000000f000f7308 */ /* 0x000f220000000800 */
[----:B-----5:R-:W-:Y:S01]  /*1f60*/  @!P4 FMUL R13, R13, R13 ;  /* 0x0000000d0d0dc220 */ /* 0x020fe20000400000 */
[----:B------:R-:W-:Y:S01]  /*1f70*/  FSETP.GEU.AND P4, PT, R22, -126, PT ;  /* 0xc2fc00001600780b */ /* 0x000fe20003f8e000 */
[--C-:B------:R-:W-:Y:S01]  /*1f80*/  FFMA R97, R97, UR6, -R23.reuse ;  /* 0x0000000661617c23 */ /* 0x100fe20008000817 */
[--C-:B------:R-:W-:Y:S01]  /*1f90*/  FFMA R100, R100, UR6, -R23.reuse ;  /* 0x0000000664647c23 */ /* 0x100fe20008000817 */
[--C-:B------:R-:W-:Y:S01]  /*1fa0*/  FFMA R101, R101, UR6, -R23.reuse ;  /* 0x0000000665657c23 */ /* 0x100fe20008000817 */
[--C-:B------:R-:W-:Y:S01]  /*1fb0*/  FFMA R104, R104, UR6, -R23.reuse ;  /* 0x0000000668687c23 */ /* 0x100fe20008000817 */
[----:B------:R-:W-:Y:S01]  /*1fc0*/  @!P3 FMUL R19, R19, 0.5 ;  /* 0x3f0000001313b820 */ /* 0x000fe20000400000 */
[----:B------:R-:W5:Y:S01]  /*1fd0*/  MUFU.EX2 R18, R18 ;  /* 0x0000001200127308 */ /* 0x000f620000000800 */
[----:B---3--:R-:W-:Y:S01]  /*1fe0*/  @!P5 FMUL R12, R12, R12 ;  /* 0x0000000c0c0cd220 */ /* 0x008fe20000400000 */
[----:B------:R-:W-:Y:S01]  /*1ff0*/  FSETP.GEU.AND P5, PT, R21, -126, PT ;  /* 0xc2fc00001500780b */ /* 0x000fe20003fae000 */
[--C-:B------:R-:W-:Y:S01]  /*2000*/  FFMA R105, R105, UR6, -R23.reuse ;  /* 0x0000000669697c23 */ /* 0x100fe20008000817 */
[--C-:B------:R-:W-:Y:S01]  /*2010*/  FFMA R108, R108, UR6, -R23.reuse ;  /* 0x000000066c6c7c23 */ /* 0x100fe20008000817 */
[--C-:B------:R-:W-:Y:S01]  /*2020*/  FFMA R109, R109, UR6, -R23.reuse ;  /* 0x000000066d6d7c23 */ /* 0x100fe20008000817 */
[--C-:B------:R-:W-:Y:S01]  /*2030*/  FFMA R112, R112, UR6, -R23.reuse ;  /* 0x0000000670707c23 */ /* 0x100fe20008000817 */
[----:B------:R-:W-:Y:S01]  /*2040*/  @!P4 FMUL R22, R22, 0.5 ;  /* 0x3f0000001616c820 */ /* 0x000fe20000400000 */
        /* <DEDUP_REMOVED lines=16> */
[--C-:B------:R-:W-:Y:S01]  /*2150*/  FFMA R129, R129, UR6, -R23.reuse ;  /* 0x0000000681817c23 */ /* 0x100fe20008000817 */
[--C-:B------:R-:W-:Y:S01]  /*2160*/  FFMA R132, R132, UR6, -R23.reuse ;  /* 0x0000000684847c23 */ /* 0x100fe20008000817 */
[--C-:B------:R-:W-:Y:S01]  /*2170*/  FFMA R133, R133, UR6, -R23.reuse ;  /* 0x0000000685857c23 */ /* 0x100fe20008000817 */
        /* <DEDUP_REMOVED lines=8> */
[----:B------:R-:W-:Y:S01]  /*2200*/  FFMA R149, R149, UR6, -R23 ;  /* 0x0000000695957c23 */ /* 0x000fe20008000817 */
[----:B---3--:R-:W-:Y:S01]  /*2210*/  @!P3 FMUL R19, R19, R19 ;  /* 0x000000131313b220 */ /* 0x008fe20000400000 */
[----:B------:R-:W3:Y:S01]  /*2220*/  MUFU.EX2 R23, R44 ;  /* 0x0000002c00177308 */ /* 0x000ee20000000800 */
[----:B------:R-:W-:Y:S01]  /*2230*/  FSETP.GEU.AND P3, PT, R29, -126, PT ;  /* 0xc2fc00001d00780b */ /* 0x000fe20003f6e000 */
[----:B----4-:R-:W-:Y:S01]  /*2240*/  @!P4 FMUL R22, R22, R22 ;  /* 0x000000161616c220 */ /* 0x010fe20000400000 */
[----:B------:R-:W-:Y:S01]  /*2250*/  FSETP.GEU.AND P4, PT, R52, -126, PT ;  /* 0xc2fc00003400780b */ /* 0x000fe20003f8e000 */
[----:B------:R-:W-:Y:S01]  /*2260*/  FMUL R152, R152, UR6 ;  /* 0x0000000698987c20 */ /* 0x000fe20008400000 */
[----:B------:R-:W-:-:S03]  /*2270*/  FSETP.GEU.AND P6, PT, R20, -126, PT ;  /* 0xc2fc00001400780b */ /* 0x000fc60003fce000 */
[----:B------:R-:W4:Y:S01]  /*2280*/  MUFU.EX2 R21, R21 ;  /* 0x0000001500157308 */ /* 0x000f220000000800 */
[--C-:B------:R-:W-:Y:S01]  /*2290*/  FFMA R24, R31, UR6, -R152.reuse ;  /* 0x000000061f187c23 */ /* 0x100fe20008000898 */
[--C-:B------:R-:W-:Y:S01]  /*22a0*/  FFMA R41, R30, UR6, -R152.reuse ;  /* 0x000000061e297c23 */ /* 0x100fe20008000898 */
[--C-:B------:R-:W-:Y:S01]  /*22b0*/  FFMA R45, R34, UR6, -R152.reuse ;  /* 0x00000006222d7c23 */ /* 0x100fe20008000898 */
[--C-:B------:R-:W-:Y:S01]  /*22c0*/  FFMA R26, R26, UR6, -R152.reuse ;  /* 0x000000061a1a7c23 */ /* 0x100fe20008000898 */
[--C-:B------:R-:W-:Y:S01]  /*22d0*/  FFMA R48, R35, UR6, -R152.reuse ;  /* 0x0000000623307c23 */ /* 0x100fe20008000898 */
[----:B------:R-:W-:Y:S01]  /*22e0*/  @!P3 FMUL R29, R29, 0.5 ;  /* 0x3f0000001d1db820 */ /* 0x000fe20000400000 */
[--C-:B------:R-:W-:Y:S01]  /*22f0*/  FFMA R53, R38, UR6, -R152.reuse ;  /* 0x0000000626357c23 */ /* 0x100fe20008000898 */
[----:B------:R-:W5:Y:S01]  /*2300*/  MUFU.EX2 R28, R28 ;  /* 0x0000001c001c7308 */ /* 0x000f620000000800 */
[----:B---3--:R-:W-:Y:S01]  /*2310*/  @!P1 FMUL R23, R23, R23 ;  /* 0x0000001717179220 */ /* 0x008fe20000400000 */
[----:B------:R-:W-:Y:S01]  /*2320*/  FSETP.GEU.AND P1, PT, R32, -126, PT ;  /* 0xc2fc00002000780b */ /* 0x000fe20003f2e000 */
[----:B------:R-:W-:Y:S01]  /*2330*/  @!P4 FMUL R52, R52, 0.5 ;  /* 0x3f0000003434c820 */ /* 0x000fe20000400000 */
[----:B------:R-:W-:Y:S01]  /*2340*/  @!P6 FMUL R20, R20, 0.5 ;  /* 0x3f0000001414e820 */ /* 0x000fe20000400000 */
        /* <DEDUP_REMOVED lines=69> */
[----:B------:R-:W3:Y:S01]  /*27a0*/  SYNCS.PHASECHK.TRANS64.TRYWAIT P6, [R2+URZ+0x11008], R153 ;  /* 0x01100899020075a7 */ /* 0x000ee200080c017f */
[--C-:B------:R-:W-:Y:S01]  /*27b0*/  FFMA R107, R107, UR6, -R152.reuse ;  /* 0x000000066b6b7c23 */ /* 0x100fe20008000898 */
[--C-:B------:R-:W-:Y:S01]  /*27c0*/  FFMA R110, R110, UR6, -R152.reuse ;  /* 0x000000066e6e7c23 */ /* 0x100fe20008000898 */
[--C-:B------:R-:W-:Y:S01]  /*27d0*/  FFMA R111, R111, UR6, -R152.reuse ;  /* 0x000000066f6f7c23 */ /* 0x100fe20008000898 */
[--C-:B------:R-:W-:Y:S01]  /*27e0*/  FFMA R114, R114, UR6, -R152.reuse ;  /* 0x0000000672727c23 */ /* 0x100fe20008000898 */
[----:B------:R-:W-:Y:S01]  /*27f0*/  @!P3 FMUL R26, R26, 0.5 ;  /* 0x3f0000001a1ab820 */ /* 0x000fe20000400000 */
[----:B------:R-:W1:Y:S01]  /*2800*/  MUFU.EX2 R37, R37 ;  /* 0x0000002500257308 */ /* 0x000e620000000800 */
[----:B----4-:R-:W-:Y:S01]  /*2810*/  @!P4 FMUL R36, R36, R36 ;  /* 0x000000242424c220 */ /* 0x010fe20000400000 */
[----:B------:R-:W-:Y:S01]  /*2820*/  FSETP.GEU.AND P4, PT, R27, -126, PT ;  /* 0xc2fc00001b00780b */ /* 0x000fe20003f8e000 */
[--C-:B------:R-:W-:Y:S01]  /*2830*/  FFMA R115, R115, UR6, -R152.reuse ;  /* 0x0000000673737c23 */ /* 0x100fe20008000898 */
[--C-:B------:R-:W-:Y:S01]  /*2840*/  FFMA R118, R118, UR6, -R152.reuse ;  /* 0x0000000676767c23 */ /* 0x100fe20008000898 */
[--C-:B------:R-:W-:Y:S01]  /*2850*/  FFMA R119, R119, UR6, -R152.reuse ;  /* 0x0000000677777c23 */ /* 0x100fe20008000898 */
[--C-:B------:R-:W-:Y:S01]  /*2860*/  FFMA R122, R122, UR6, -R152.reuse ;  /* 0x000000067a7a7c23 */ /* 0x100fe20008000898 */
[--C-:B------:R-:W-:Y:S01]  /*2870*/  FFMA R123, R123, UR6, -R152.reuse ;  /* 0x000000067b7b7c23 */ /* 0x100fe20008000898 */
        /* <DEDUP_REMOVED lines=9> */
[----:B-1----:R-:W-:Y:S01]  /*2910*/  @!P1 FMUL R37, R37, R37 ;  /* 0x0000002525259220 */ /* 0x002fe20000400000 */
[----:B------:R-:W-:Y:S01]  /*2920*/  FSETP.GEU.AND P1, PT, R41, -126, PT ;  /* 0xc2fc00002900780b */ /* 0x000fe20003f2e000 */
        /* <DEDUP_REMOVED lines=17> */
[----:B------:R-:W-:Y:S01]  /*2a40*/  FFMA R151, R151, UR6, -R152 ;  /* 0x0000000697977c23 */ /* 0x000fe20008000898 */
[----:B------:R-:W-:-:S02]  /*2a50*/  P2R R25, PR, RZ, 0x20 ;  /* 0x00000020ff197803 */ /* 0x000fc40000000000 */
[----:B------:R-:W-:Y:S01]  /*2a60*/  @!P2 FMUL R24, R24, 0.5 ;  /* 0x3f0000001818a820 */ /* 0x000fe20000400000 */
[----:B------:R-:W2:Y:S01]  /*2a70*/  MUFU.EX2 R41, R41 ;  /* 0x0000002900297308 */ /* 0x000ea20000000800 */
[----:B-1----:R-:W-:Y:S01]  /*2a80*/  @!P4 FMUL R42, R42, R42 ;  /* 0x0000002a2a2ac220 */ /* 0x002fe20000400000 */
[----:B------:R-:W-:Y:S02]  /*2a90*/  FSETP.GEU.AND P4, PT, R45, -126, PT ;  /* 0xc2fc00002d00780b */ /* 0x000fe40003f8e000 */
[----:B------:R-:W-:-:S03]  /*2aa0*/  FSETP.GEU.AND P5, PT, R48, -126, PT ;  /* 0xc2fc00003000780b */ /* 0x000fc60003fae000 */
[----:B------:R-:W-:Y:S01]  /*2ab0*/  @!P3 FMUL R69, R69, 0.5 ;  /* 0x3f0000004545b820 */ /* 0x000fe20000400000 */
[----:B------:R1:W1:Y:S01]  /*2ac0*/  MUFU.EX2 R44, R24 ;  /* 0x00000018002c7308 */ /* 0x0002620000000800 */
[----:B---34-:R-:W-:Y:S08]  /*2ad0*/  @!P6 BRA `(.L_x_23) ;  /* 0x000000880060e947 */ /* 0x018ff00003800000 */
.L_x_64:
[----:B--2---:R-:W-:Y:S01]  /*2ae0*/  @!P1 FMUL R41, R41, R41 ;  /* 0x0000002929299220 */ /* 0x004fe20000400000 */
[----:B-1----:R-:W-:Y:S01]  /*2af0*/  @!P2 FMUL R44, R44, R44 ;  /* 0x0000002c2c2ca220 */ /* 0x002fe20000400000 */
[----:B------:R-:W-:Y:S01]  /*2b00*/  ISETP.NE.AND P6, PT, R25, RZ, PT ;  /* 0x000000ff1900720c */ /* 0x000fe20003fc5270 */
[----:B------:R-:W-:Y:S01]  /*2b10*/  UIADD3 UR6, UR14, 0x400, URZ ;  /* 0x000004000e067890 */ /* 0x000fe2000fffe03f */
[----:B------:R-:W-:Y:S01]  /*2b20*/  F2FP.BF16.F32.PACK_AB R24, R11, R10 ;  /* 0x0000000a0b18723e */ /* 0x000fe200000010ff */
[----:B------:R-:W-:Y:S01]  /*2b30*/  UMOV UR7, 0x80000020 ;  /* 0x8000002000077882 */ /* 0x000fe20000000000 */
[----:B------:R-:W-:Y:S01]  /*2b40*/  F2FP.BF16.F32.PACK_AB R26, R13, R12 ;  /* 0x0000000c0d1a723e */ /* 0x000fe200000010ff */
[----:B------:R-:W1:Y:S01]  /*2b50*/  MUFU.EX2 R69, R69 ;  /* 0x0000004500457308 */ /* 0x000e620000000800 */
[----:B------:R-:W-:Y:S01]  /*2b60*/  F2FP.BF16.F32.PACK_AB R25, R42, R39 ;  /* 0x000000272a19723e */ /* 0x000fe200000010ff */
[----:B------:R-:W-:Y:S01]  /*2b70*/  @!P4 FMUL R45, R45, 0.5 ;  /* 0x3f0000002d2dc820 */ /* 0x000fe20000400000 */
[----:B------:R-:W-:Y:S01]  /*2b80*/  F2FP.BF16.F32.PACK_AB R27, R44, R41 ;  /* 0x000000292c1b723e */ /* 0x000fe200000010ff */
[----:B------:R-:W-:Y:S01]  /*2b90*/  @!P5 FMUL R48, R48, 0.5 ;  /* 0x3f0000003030d820 */ /* 0x000fe20000400000 */
[----:B------:R-:W-:-:S02]  /*2ba0*/  FSETP.GEU.AND P2, PT, R53, -126, PT ;  /* 0xc2fc00003500780b */ /* 0x000fc40003f4e000 */
[----:B---3--:R-:W-:Y:S01]  /*2bb0*/  WARPGROUP.ARRIVE ;  /* 0x00000000000079c5 */ /* 0x008fe20000000000 */
[----:B------:R-:W-:Y:S01]  /*2bc0*/  @!P6 FMUL R40, R40, R40 ;  /* 0x000000282828e220 */ /* 0x000fe20000400000 */
[----:B------:R-:W-:Y:S01]  /*2bd0*/  FSETP.GEU.AND P6, PT, R56, -126, PT ;  /* 0xc2fc00003800780b */ /* 0x000fe20003fce000 */
[----:B------:R-:W2:Y:S01]  /*2be0*/  MUFU.EX2 R46, R45 ;  /* 0x0000002d002e7308 */ /* 0x000ea20000000800 */
[----:B------:R-:W-:Y:S02]  /*2bf0*/  FSETP.GEU.AND P1, PT, R72, -126, PT ;  /* 0xc2fc00004800780b */ /* 0x000fe40003f2e000 */
[----:B------:R-:W-:Y:S01]  /*2c00*/  HGMMA.64x32x16.F32.BF16 R152, R24, gdesc[UR4].tnspB, RZ, !UPT, gsb0 ;  /* 0x4060000418987df0 */ /* 0x000fe2000c0018ff */
[----:B------:R-:W-:Y:S01]  /*2c10*/  UIADD3 UR6, UR14, 0x440, URZ ;  /* 0x000004400e067890 */ /* 0x000fe2000fffe03f */
[----:B------:R-:W-:Y:S01]  /*2c20*/  UMOV UR7, 0x80000020 ;  /* 0x8000002000077882 */ /* 0x000fe20000000000 */
[----:B-1----:R-:W-:Y:S02]  /*2c30*/  @!P3 FMUL R69, R69, R69 ;  /* 0x000000454545b220 */ /* 0x002fe40000400000 */
[----:B------:R-:W-:Y:S01]  /*2c40*/  @!P2 FMUL R53, R53, 0.5 ;  /* 0x3f0000003535a820 */ /* 0x000fe20000400000 */
[----:B------:R-:W1:Y:S01]  /*2c50*/  MUFU.EX2 R43, R48 ;  /* 0x00000030002b7308 */ /* 0x000e620000000800 */
[----:B------:R-:W-:-:S02]  /*2c60*/  FSETP.GEU.AND P3, PT, R73, -126, PT ;  /* 0xc2fc00004900780b */ /* 0x000fc40003f6e000 */
[----:B------:R-:W-:Y:S02]  /*2c70*/  @!P6 FMUL R56, R56, 0.5 ;  /* 0x3f0000003838e820 */ /* 0x000fe40000400000 */
[----:B------:R-:W-:-:S03]  /*2c80*/  @!P1 FMUL R72, R72, 0.5 ;  /* 0x3f00000048489820 */ /* 0x000fc60000400000 */
[----:B------:R-:W3:Y:S01]  /*2c90*/  MUFU.EX2 R45, R53 ;  /* 0x00000035002d7308 */ /* 0x000ee20000000800 */
[----:B--2---:R-:W-:Y:S01]  /*2ca0*/  @!P4 FMUL R46, R46, R46 ;  /* 0x0000002e2e2ec220 */ /* 0x004fe20000400000 */
[----:B------:R-:W-:-:S04]  /*2cb0*/  FSETP.GEU.AND P4, PT, R76, -126, PT ;  /* 0xc2fc00004c00780b */ /* 0x000fc80003f8e000 */
[----:B------:R-:W-:Y:S02]  /*2cc0*/  @!P3 FMUL R73, R73, 0.5 ;  /* 0x3f0000004949b820 */ /* 0x000fe40000400000 */
[----:B------:R-:W2:Y:S01]  /*2cd0*/  MUFU.EX2 R48, R56 ;  /* 0x0000003800307308 */ /* 0x000ea20000000800 */
[----:B-1----:R-:W-:Y:S01]  /*2ce0*/  @!P5 FMUL R43, R43, R43 ;  /* 0x0000002b2b2bd220 */ /* 0x002fe20000400000 */
[----:B------:R-:W-:-:S05]  /*2cf0*/  FSETP.GEU.AND P5, PT, R61, -126, PT ;  /* 0xc2fc00003d00780b */ /* 0x000fca0003fae000 */
[----:B------:R-:W-:Y:S01]  /*2d00*/  @!P4 FMUL R76, R76, 0.5 ;  /* 0x3f0000004c4cc820 */ /* 0x000fe20000400000 */
[----:B------:R-:W1:Y:S01]  /*2d10*/  MUFU.EX2 R72, R72 ;  /* 0x0000004800487308 */ /* 0x000e620000000800 */
[----:B---3--:R-:W-:Y:S01]  /*2d20*/  @!P2 FMUL R45, R45, R45 ;  /* 0x0000002d2d2da220 */ /* 0x008fe20000400000 */
[----:B------:R-:W-:-:S05]  /*2d30*/  FSETP.GEU.AND P2, PT, R64, -126, PT ;  /* 0xc2fc00004000780b */ /* 0x000fca0003f4e000 */
[----:B------:R-:W-:Y:S01]  /*2d40*/  @!P5 FMUL R61, R61, 0.5 ;  /* 0x3f0000003d3dd820 */ /* 0x000fe20000400000 */
[----:B------:R-:W3:Y:S01]  /*2d50*/  MUFU.EX2 R73, R73 ;  /* 0x0000004900497308 */ /* 0x000ee20000000800 */
[----:B--2---:R-:W-:Y:S01]  /*2d60*/  @!P6 FMUL R48, R48, R48 ;  /* 0x000000303030e220 */ /* 0x004fe20000400000 */
[----:B------:R-:W-:-:S05]  /*2d70*/  FSETP.GEU.AND P6, PT, R77, -126, PT ;  /* 0xc2fc00004d00780b */ /* 0x000fca0003fce000 */
[----:B------:R-:W-:Y:S01]  /*2d80*/  @!P2 FMUL R64, R64, 0.5 ;  /* 0x3f0000004040a820 */ /* 0x000fe20000400000 */
[----:B------:R-:W2:Y:S01]  /*2d90*/  MUFU.EX2 R76, R76 ;  /* 0x0000004c004c7308 */ /* 0x000ea20000000800 */
[----:B-1----:R-:W-:Y:S01]  /*2da0*/  @!P1 FMUL R72, R72, R72 ;  /* 0x0000004848489220 */ /* 0x002fe20000400000 */
[----:B------:R-:W-:Y:S01]  /*2db0*/  FSETP.GEU.AND P1, PT, R68, -126, PT ;  /* 0xc2fc00004400780b */ /* 0x000fe20003f2e000 */
[----:B------:R-:W-:Y:S02]  /*2dc0*/  WARPGROUP.DEPBAR.LE gsb0, 0x0 ;  /* 0x00008000000079c5 */ /* 0x000fe40000010000 */
[----:B------:R-:W-:Y:S02]  /*2dd0*/  F2FP.BF16.F32.PACK_AB R24, R18, R15 ;  /* 0x0000000f1218723e */ /* 0x000fe400000010ff */
[----:B------:R-:W-:Y:S01]  /*2de0*/  @!P6 FMUL R77, R77, 0.5 ;  /* 0x3f0000004d4de820 */ /* 0x000fe20000400000 */
[----:B------:R-:W-:Y:S01]  /*2df0*/  F2FP.BF16.F32.PACK_AB R26, R20, R19 ;  /* 0x00000013141a723e */ /* 0x000fe200000010ff */
[----:B---3--:R-:W-:Y:S01]  /*2e00*/  @!P3 FMUL R73, R73, R73 ;  /* 0x000000494949b220 */ /* 0x008fe20000400000 */
[----:B------:R-:W-:Y:S01]  /*2e10*/  F2FP.BF16.F32.PACK_AB R25, R43, R46 ;  /* 0x0000002e2b19723e */ /* 0x000fe200000010ff */
[----:B------:R-:W1:Y:S01]  /*2e20*/  MUFU.EX2 R47, R61 ;  /* 0x0000003d002f7308 */ /* 0x000e620000000800 */
[----:B------:R-:W-:-:S02]  /*2e30*/  F2FP.BF16.F32.PACK_AB R27, R48, R45 ;  /* 0x0000002d301b723e */ /* 0x000fc400000010ff */
[----:B------:R-:W-:Y:S01]  /*2e40*/  FSETP.GEU.AND P3, PT, R169, -126, PT ;  /* 0xc2fc0000a900780b */ /* 0x000fe20003f6e000 */
[----:B------:R-:W-:Y:S01]  /*2e50*/  @!P1 FMUL R68, R68, 0.5 ;  /* 0x3f00000044449820 */ /* 0x000fe20000400000 */
[----:B------:R-:W-:Y:S01]  /*2e60*/  WARPGROUP.ARRIVE ;  /* 0x00000000000079c5 */ /* 0x000fe20000000000 */
[----:B--2---:R-:W-:Y:S01]  /*2e70*/  @!P4 FMUL R76, R76, R76 ;  /* 0x0000004c4c4cc220 */ /* 0x004fe20000400000 */
[----:B------:R-:W-:Y:S01]  /*2e80*/  FSETP.GEU.AND P4, PT, R80, -126, PT ;  /* 0xc2fc00005000780b */ /* 0x000fe20003f8e000 */
[----:B------:R-:W2:Y:S03]  /*2e90*/  MUFU.EX2 R50, R64 ;  /* 0x0000004000327308 */ /* 0x000ea60000000800 */
[----:B------:R-:W-:Y:S01]  /*2ea0*/  HGMMA.64x32x16.F32.BF16 R152, R24, gdesc[UR4].tnspB, R152, gsb0 ;  /* 0x4060000418987df0 */ /* 0x000fe20008001898 */
[----:B------:R-:W-:Y:S01]  /*2eb0*/  UIADD3 UR6, UR14, 0x480, URZ ;  /* 0x000004800e067890 */ /* 0x000fe2000fffe03f */
[----:B------:R-:W-:-:S03]  /*2ec0*/  UMOV UR7, 0x80000020 ;  /* 0x8000002000077882 */ /* 0x000fc60000000000 */
[----:B------:R-:W-:Y:S01]  /*2ed0*/  @!P3 FMUL R169, R169, 0.5 ;  /* 0x3f000000a9a9b820 */ /* 0x000fe20000400000 */
[----:B------:R-:W3:Y:S01]  /*2ee0*/  MUFU.EX2 R49, R68 ;  /* 0x0000004400317308 */ /* 0x000ee20000000800 */
[----:B-1----:R-:W-:Y:S01]  /*2ef0*/  @!P5 FMUL R47, R47, R47 ;  /* 0x0000002f2f2fd220 */ /* 0x002fe20000400000 */
[----:B------:R-:W-:Y:S01]  /*2f00*/  FSETP.GEU.AND P5, PT, R81, -126, PT ;  /* 0xc2fc00005100780b */ /* 0x000fe20003fae000 */
[----:B------:R-:W-:-:S05]  /*2f10*/  @!P4 FMUL R80, R80, 0.5 ;  /* 0x3f0000005050c820 */ /* 0x000fca0000400000 */
[----:B------:R-:W1:Y:S01]  /*2f20*/  MUFU.EX2 R52, R169 ;  /* 0x000000a900347308 */ /* 0x000e620000000800 */
[----:B--2---:R-:W-:Y:S01]  /*2f30*/  @!P2 FMUL R50, R50, R50 ;  /* 0x000000323232a220 */ /* 0x004fe20000400000 */
[----:B------:R-:W-:-:S05]  /*2f40*/  FSETP.GEU.AND P2, PT, R170, -126, PT ;  /* 0xc2fc0000aa00780b */ /* 0x000fca0003f4e000 */
[----:B------:R-:W-:Y:S01]  /*2f50*/  @!P5 FMUL R81, R81, 0.5 ;  /* 0x3f0000005151d820 */ /* 0x000fe20000400000 */
[----:B------:R-:W2:Y:S01]  /*2f60*/  MUFU.EX2 R77, R77 ;  /* 0x0000004d004d7308 */ /* 0x000ea20000000800 */
[----:B---3--:R-:W-:Y:S01]  /*2f70*/  @!P1 FMUL R49, R49, R49 ;  /* 0x0000003131319220 */ /* 0x008fe20000400000 */
[----:B------:R-:W-:-:S05]  /*2f80*/  FSETP.GEU.AND P1, PT, R51, -126, PT ;  /* 0xc2fc00003300780b */ /* 0x000fca0003f2e000 */
[----:B------:R-:W-:Y:S01]  /*2f90*/  @!P2 FMUL R170, R170, 0.5 ;  /* 0x3f000000aaaaa820 */ /* 0x000fe20000400000 */
[----:B------:R-:W3:Y:S01]  /*2fa0*/  MUFU.EX2 R80, R80 ;  /* 0x0000005000507308 */ /* 0x000ee20000000800 */
[----:B-1----:R-:W-:Y:S01]  /*2fb0*/  @!P3 FMUL R52, R52, R52 ;  /* 0x000000343434b220 */ /* 0x002fe20000400000 */
[----:B------:R-:W-:-:S05]  /*2fc0*/  FSETP.GEU.AND P3, PT, R84, -126, PT ;  /* 0xc2fc00005400780b */ /* 0x000fca0003f6e000 */
[----:B------:R-:W-:Y:S01]  /*2fd0*/  @!P1 FMUL R51, R51, 0.5 ;  /* 0x3f00000033339820 */ /* 0x000fe20000400000 */
[----:B------:R-:W1:Y:S01]  /*2fe0*/  MUFU.EX2 R81, R81 ;  /* 0x0000005100517308 */ /* 0x000e620000000800 */
[----:B--2---:R-:W-:Y:S01]  /*2ff0*/  @!P6 FMUL R77, R77, R77 ;  /* 0x0000004d4d4de220 */ /* 0x004fe20000400000 */
[----:B------:R-:W-:-:S05]  /*3000*/  FSETP.GEU.AND P6, PT, R171, -126, PT ;  /* 0xc2fc0000ab00780b */ /* 0x000fca0003fce000 */
[----:B------:R-:W-:Y:S01]  /*3010*/  @!P3 FMUL R84, R84, 0.5 ;  /* 0x3f0000005454b820 */ /* 0x000fe20000400000 */
[----:B------:R-:W2:Y:S01]  /*3020*/  MUFU.EX2 R54, R170 ;  /* 0x000000aa00367308 */ /* 0x000ea20000000800 */
[----:B---3--:R-:W-:Y:S01]  /*3030*/  @!P4 FMUL R80, R80, R80 ;  /* 0x000000505050c220 */ /* 0x008fe20000400000 */
[----:B------:R-:W-:Y:S01]  /*3040*/  FSETP.GEU.AND P4, PT, R172, -126, PT ;  /* 0xc2fc0000ac00780b */ /* 0x000fe20003f8e000 */
[----:B------:R-:W-:Y:S02]  /*3050*/  WARPGROUP.DEPBAR.LE gsb0, 0x0 ;  /* 0x00008000000079c5 */ /* 0x000fe40000010000 */
[----:B------:R-:W-:Y:S02]  /*3060*/  F2FP.BF16.F32.PACK_AB R24, R22, R21 ;  /* 0x000000151618723e */ /* 0x000fe400000010ff */
[----:B------:R-:W-:Y:S01]  /*3070*/  @!P6 FMUL R171, R171, 0.5 ;  /* 0x3f000000ababe820 */ /* 0x000fe20000400000 */
[----:B------:R-:W-:Y:S01]  /*3080*/  F2FP.BF16.F32.PACK_AB R26, R28, R23 ;  /* 0x000000171c1a723e */ /* 0x000fe200000010ff */
[----:B------:R-:W3:Y:S01]  /*3090*/  MUFU.EX2 R51, R51 ;  /* 0x0000003300337308 */ /* 0x000ee20000000800 */
[----:B------:R-:W-:Y:S01]  /*30a0*/  F2FP.BF16.F32.PACK_AB R25, R50, R47 ;  /* 0x0000002f3219723e */ /* 0x000fe200000010ff */
[----:B-1----:R-:W-:Y:S01]  /*30b0*/  @!P5 FMUL R81, R81, R81 ;  /* 0x000000515151d220 */ /* 0x002fe20000400000 */
[----:B------:R-:W-:-:S02]  /*30c0*/  F2FP.BF16.F32.PACK_AB R27, R52, R49 ;  /* 0x00000031341b723e */ /* 0x000fc400000010ff */
[----:B------:R-:W-:Y:S01]  /*30d0*/  FSETP.GEU.AND P5, PT, R85, -126, PT ;  /* 0xc2fc00005500780b */ /* 0x000fe20003fae000 */
[----:B------:R-:W-:Y:S01]  /*30e0*/  @!P4 FMUL R172, R172, 0.5 ;  /* 0x3f000000acacc820 */ /* 0x000fe20000400000 */
[----:B------:R-:W-:Y:S01]  /*30f0*/  WARPGROUP.ARRIVE ;  /* 0x00000000000079c5 */ /* 0x000fe20000000000 */
[----:B------:R-:W1:Y:S01]  /*3100*/  MUFU.EX2 R53, R171 ;  /* 0x000000ab00357308 */ /* 0x000e620000000800 */
[----:B--2---:R-:W-:Y:S01]  /*3110*/  @!P2 FMUL R54, R54, R54 ;  /* 0x000000363636a220 */ /* 0x004fe20000400000 */
[----:B------:R-:W-:-:S03]  /*3120*/  FSETP.GEU.AND P2, PT, R88, -126, PT ;  /* 0xc2fc00005800780b */ /* 0x000fc60003f4e000 */
[----:B------:R-:W-:Y:S01]  /*3130*/  HGMMA.64x32x16.F32.BF16 R152, R24, gdesc[UR4].tnspB, R152, gsb0 ;  /* 0x4060000418987df0 */ /* 0x000fe20008001898 */
[----:B------:R-:W-:Y:S02]  /*3140*/  UIADD3 UR6, UR14, 0x4c0, URZ ;  /* 0x000004c00e067890 */ /* 0x000fe4000fffe03f */
[----:B------:R-:W2:Y:S01]  /*3150*/  MUFU.EX2 R56, R172 ;  /* 0x000000ac00387308 */ /* 0x000ea20000000800 */
[----:B---3--:R-:W-:Y:S01]  /*3160*/  @!P1 FMUL R51, R51, R51 ;  /* 0x0000003333339220 */ /* 0x008fe20000400000 */
[----:B------:R-:W-:Y:S01]  /*3170*/  @!P5 FMUL R85, R85, 0.5 ;  /* 0x3f0000005555d820 */ /* 0x000fe20000400000 */
[----:B------:R-:W-:Y:S01]  /*3180*/  UMOV UR7, 0x80000020 ;  /* 0x8000002000077882 */ /* 0x000fe20000000000 */
[----:B------:R-:W-:-:S03]  /*3190*/  FSETP.GEU.AND P1, PT, R55, -126, PT ;  /* 0xc2fc00003700780b */ /* 0x000fc60003f2e000 */
[----:B------:R-:W-:Y:S01]  /*31a0*/  @!P2 FMUL R88, R88, 0.5 ;  /* 0x3f0000005858a820 */ /* 0x000fe20000400000 */
[----:B------:R-:W3:Y:S01]  /*31b0*/  MUFU.EX2 R84, R84 ;  /* 0x0000005400547308 */ /* 0x000ee20000000800 */
[----:B-1----:R-:W-:Y:S01]  /*31c0*/  @!P6 FMUL R53, R53, R53 ;  /* 0x000000353535e220 */ /* 0x002fe20000400000 */
[----:B------:R-:W-:-:S06]  /*31d0*/  FSETP.GEU.AND P6, PT, R59, -126, PT ;  /* 0xc2fc00003b00780b */ /* 0x000fcc0003fce000 */
[----:B------:R-:W1:Y:S01]  /*31e0*/  MUFU.EX2 R85, R85 ;  /* 0x0000005500557308 */ /* 0x000e620000000800 */
[----:B--2---:R-:W-:Y:S01]  /*31f0*/  @!P4 FMUL R56, R56, R56 ;  /* 0x000000383838c220 */ /* 0x004fe20000400000 */
[----:B------:R-:W-:Y:S01]  /*3200*/  @!P1 FMUL R55, R55, 0.5 ;  /* 0x3f00000037379820 */ /* 0x000fe20000400000 */
[----:B------:R-:W-:-:S04]  /*3210*/  FSETP.GEU.AND P4, PT, R89, -126, PT ;  /* 0xc2fc00005900780b */ /* 0x000fc80003f8e000 */
[----:B------:R-:W-:Y:S01]  /*3220*/  @!P6 FMUL R59, R59, 0.5 ;  /* 0x3f0000003b3be820 */ /* 0x000fe20000400000 */
[----:B------:R-:W2:Y:S01]  /*3230*/  MUFU.EX2 R57, R88 ;  /* 0x0000005800397308 */ /* 0x000ea20000000800 */
[----:B---3--:R-:W-:Y:S01]  /*3240*/  @!P3 FMUL R84, R84, R84 ;  /* 0x000000545454b220 */ /* 0x008fe20000400000 */
[----:B------:R-:W-:-:S06]  /*3250*/  FSETP.GEU.AND P3, PT, R62, -126, PT ;  /* 0xc2fc00003e00780b */ /* 0x000fcc0003f6e000 */
[----:B------:R-:W3:Y:S01]  /*3260*/  MUFU.EX2 R55, R55 ;  /* 0x0000003700377308 */ /* 0x000ee20000000800 */
[----:B-1----:R-:W-:Y:S01]  /*3270*/  @!P5 FMUL R85, R85, R85 ;  /* 0x000000555555d220 */ /* 0x002fe20000400000 */
[----:B------:R-:W-:Y:S01]  /*3280*/  FSETP.GEU.AND P5, PT, R63, -126, PT ;  /* 0xc2fc00003f00780b */ /* 0x000fe20003fae000 */
[----:B------:R-:W-:-:S04]  /*3290*/  @!P4 FMUL R89, R89, 0.5 ;  /* 0x3f0000005959c820 */ /* 0x000fc80000400000 */
[----:B------:R-:W-:Y:S01]  /*32a0*/  @!P3 FMUL R62, R62, 0.5 ;  /* 0x3f0000003e3eb820 */ /* 0x000fe20000400000 */
[----:B------:R-:W1:Y:S01]  /*32b0*/  MUFU.EX2 R58, R59 ;  /* 0x0000003b003a7308 */ /* 0x000e620000000800 */
[----:B--2---:R-:W-:Y:S01]  /*32c0*/  @!P2 FMUL R57, R57, R57 ;  /* 0x000000393939a220 */ /* 0x004fe20000400000 */
[----:B------:R-:W-:Y:S01]  /*32d0*/  FSETP.GEU.AND P2, PT, R92, -126, PT ;  /* 0xc2fc00005c00780b */ /* 0x000fe20003f4e000 */
[----:B------:R-:W-:Y:S02]  /*32e0*/  WARPGROUP.DEPBAR.LE gsb0, 0x0 ;  /* 0x00008000000079c5 */ /* 0x000fe40000010000 */
[----:B------:R-:W-:Y:S02]  /*32f0*/  F2FP.BF16.F32.PACK_AB R24, R30, R29 ;  /* 0x0000001d1e18723e */ /* 0x000fe400000010ff */
[----:B------:R-:W-:Y:S01]  /*3300*/  @!P5 FMUL R63, R63, 0.5 ;  /* 0x3f0000003f3fd820 */ /* 0x000fe20000400000 */
[----:B------:R-:W-:Y:S01]  /*3310*/  F2FP.BF16.F32.PACK_AB R26, R32, R31 ;  /* 0x0000001f201a723e */ /* 0x000fe200000010ff */
[----:B------:R-:W2:Y:S01]  /*3320*/  MUFU.EX2 R62, R62 ;  /* 0x0000003e003e7308 */ /* 0x000ea20000000800 */
[----:B------:R-:W-:Y:S01]  /*3330*/  F2FP.BF16.F32.PACK_AB R25, R51, R54 ;  /* 0x000000363319723e */ /* 0x000fe200000010ff */
[----:B---3--:R-:W-:Y:S01]  /*3340*/  @!P1 FMUL R55, R55, R55 ;  /* 0x0000003737379220 */ /* 0x008fe20000400000 */
[----:B------:R-:W-:-:S03]  /*3350*/  F2FP.BF16.F32.PACK_AB R27, R56, R53 ;  /* 0x00000035381b723e */ /* 0x000fc600000010ff */
[----:B------:R-:W-:Y:S01]  /*3360*/  @!P2 FMUL R92, R92, 0.5 ;  /* 0x3f0000005c5ca820 */ /* 0x000fe20000400000 */
[----:B-1----:R-:W-:Y:S01]  /*3370*/  @!P6 FMUL R58, R58, R58 ;  /* 0x0000003a3a3ae220 */ /* 0x002fe20000400000 */
[----:B------:R-:W-:Y:S01]  /*3380*/  FSETP.GEU.AND P1, PT, R93, -126, PT ;  /* 0xc2fc00005d00780b */ /* 0x000fe20003f2e000 */
[----:B------:R-:W-:Y:S01]  /*3390*/  WARPGROUP.ARRIVE ;  /* 0x00000000000079c5 */ /* 0x000fe20000000000 */
[----:B------:R-:W1:Y:S01]  /*33a0*/  MUFU.EX2 R63, R63 ;  /* 0x0000003f003f7308 */ /* 0x000e620000000800 */
[----:B------:R-:W-:-:S04]  /*33b0*/  FSETP.GEU.AND P6, PT, R66, -126, PT ;  /* 0xc2fc00004200780b */ /* 0x000fc80003fce000 */
[----:B------:R-:W-:Y:S01]  /*33c0*/  HGMMA.64x32x16.F32.BF16 R152, R24, gdesc[UR4].tnspB, R152, gsb0 ;  /* 0x4060000418987df0 */ /* 0x000fe20008001898 */
[----:B------:R-:W-:Y:S02]  /*33d0*/  UIADD3 UR6, UR14, 0x500, URZ ;  /* 0x000005000e067890 */ /* 0x000fe4000fffe03f */
[----:B------:R-:W3:Y:S01]  /*33e0*/  MUFU.EX2 R60, R89 ;  /* 0x00000059003c7308 */ /* 0x000ee20000000800 */
[----:B--2---:R-:W-:Y:S01]  /*33f0*/  @!P3 FMUL R62, R62, R62 ;  /* 0x0000003e3e3eb220 */ /* 0x004fe20000400000 */
[----:B------:R-:W-:Y:S01]  /*3400*/  UMOV UR7, 0x80000020 ;  /* 0x8000002000077882 */ /* 0x000fe20000000000 */
[----:B------:R-:W-:Y:S01]  /*3410*/  FSETP.GEU.AND P3, PT, R67, -126, PT ;  /* 0xc2fc00004300780b */ /* 0x000fe20003f6e000 */
[----:B------:R-:W-:Y:S02]  /*3420*/  @!P1 FMUL R93, R93, 0.5 ;  /* 0x3f0000005d5d9820 */ /* 0x000fe40000400000 */
[----:B------:R-:W-:Y:S02]  /*3430*/  @!P6 FMUL R66, R66, 0.5 ;  /* 0x3f0000004242e820 */ /* 0x000fe40000400000 */
[----:B------:R-:W2:Y:S01]  /*3440*/  MUFU.EX2 R59, R92 ;  /* 0x0000005c003b7308 */ /* 0x000ea20000000800 */
[----:B-1----:R-:W-:Y:S01]  /*3450*/  @!P5 FMUL R63, R63, R63 ;  /* 0x0000003f3f3fd220 */ /* 0x002fe20000400000 */
[----:B------:R-:W-:-:S06]  /*3460*/  FSETP.GEU.AND P5, PT, R96, -126, PT ;  /* 0xc2fc00006000780b */ /* 0x000fcc0003fae000 */
[----:B------:R-:W1:Y:S01]  /*3470*/  MUFU.EX2 R64, R93 ;  /* 0x0000005d00407308 */ /* 0x000e620000000800 */
[----:B---3--:R-:W-:Y:S01]  /*3480*/  @!P4 FMUL R60, R60, R60 ;  /* 0x0000003c3c3cc220 */ /* 0x008fe20000400000 */
[----:B------:R-:W-:Y:S01]  /*3490*/  FSETP.GEU.AND P4, PT, R70, -126, PT ;  /* 0xc2fc00004600780b */ /* 0x000fe20003f8e000 */
[----:B------:R-:W-:-:S04]  /*34a0*/  @!P3 FMUL R67, R67, 0.5 ;  /* 0x3f0000004343b820 */ /* 0x000fc80000400000 */
[----:B------:R-:W-:Y:S01]  /*34b0*/  @!P5 FMUL R96, R96, 0.5 ;  /* 0x3f0000006060d820 */ /* 0x000fe20000400000 */
[----:B------:R-:W3:Y:S01]  /*34c0*/  MUFU.EX2 R66, R66 ;  /* 0x0000004200427308 */ /* 0x000ee20000000800 */
[----:B--2---:R-:W-:Y:S01]  /*34d0*/  @!P2 FMUL R59, R59, R59 ;  /* 0x0000003b3b3ba220 */ /* 0x004fe20000400000 */
[----:B------:R-:W-:-:S05]  /*34e0*/  FSETP.GEU.AND P2, PT, R71, -126, PT ;  /* 0xc2fc00004700780b */ /* 0x000fca0003f4e000 */
[----:B------:R-:W-:Y:S01]  /*34f0*/  @!P4 FMUL R70, R70, 0.5 ;  /* 0x3f0000004646c820 */ /* 0x000fe20000400000 */
[----:B------:R-:W2:Y:S01]  /*3500*/  MUFU.EX2 R67, R67 ;  /* 0x0000004300437308 */ /* 0x000ea20000000800 */
[----:B-1----:R-:W-:Y:S01]  /*3510*/  @!P1 FMUL R64, R64, R64 ;  /* 0x0000004040409220 */ /* 0x002fe20000400000 */
[----:B------:R-:W-:-:S05]  /*3520*/  FSETP.GEU.AND P1, PT, R97, -126, PT ;  /* 0xc2fc00006100780b */ /* 0x000fca0003f2e000 */
[----:B------:R-:W-:Y:S01]  /*3530*/  @!P2 FMUL R71, R71, 0.5 ;  /* 0x3f0000004747a820 */ /* 0x000fe20000400000 */
[----:B------:R-:W1:Y:S01]  /*3540*/  MUFU.EX2 R70, R70 ;  /* 0x0000004600467308 */ /* 0x000e620000000800 */
[----:B---3--:R-:W-:Y:S01]  /*3550*/  @!P6 FMUL R66, R66, R66 ;  /* 0x000000424242e220 */ /* 0x008fe20000400000 */
[----:B------:R-:W-:Y:S01]  /*3560*/  FSETP.GEU.AND P6, PT, R100, -126, PT ;  /* 0xc2fc00006400780b */ /* 0x000fe20003fce000 */
[----:B------:R-:W-:Y:S02]  /*3570*/  WARPGROUP.DEPBAR.LE gsb0, 0x0 ;  /* 0x00008000000079c5 */ /* 0x000fe40000010000 */
[----:B------:R-:W-:-:S03]  /*3580*/  F2FP.BF16.F32.PACK_AB R24, R34, R33 ;  /* 0x000000212218723e */ /* 0x000fc600000010ff */
[----:B------:R-:W3:Y:S01]  /*3590*/  MUFU.EX2 R71, R71 ;  /* 0x0000004700477308 */ /* 0x000ee20000000800 */
[----:B------:R-:W-:Y:S01]  /*35a0*/  F2FP.BF16.F32.PACK_AB R26, R36, R35 ;  /* 0x00000023241a723e */ /* 0x000fe200000010ff */
[----:B--2---:R-:W-:Y:S01]  /*35b0*/  @!P3 FMUL R67, R67, R67 ;  /* 0x000000434343b220 */ /* 0x004fe20000400000 */
[----:B------:R-:W-:Y:S01]  /*35c0*/  F2FP.BF16.F32.PACK_AB R25, R58, R55 ;  /* 0x000000373a19723e */ /* 0x000fe200000010ff */
[----:B------:R-:W-:Y:S01]  /*35d0*/  @!P1 FMUL R97, R97, 0.5 ;  /* 0x3f00000061619820 */ /* 0x000fe20000400000 */
[----:B------:R-:W-:Y:S02]  /*35e0*/  F2FP.BF16.F32.PACK_AB R27, R63, R62 ;  /* 0x0000003e3f1b723e */ /* 0x000fe400000010ff */
[----:B------:R-:W-:Y:S01]  /*35f0*/  @!P6 FMUL R100, R100, 0.5 ;  /* 0x3f0000006464e820 */ /* 0x000fe20000400000 */
[----:B-1----:R-:W-:Y:S01]  /*3600*/  @!P4 FMUL R70, R70, R70 ;  /* 0x000000464646c220 */ /* 0x002fe20000400000 */
[----:B------:R-:W1:Y:S01]  /*3610*/  MUFU.EX2 R96, R96 ;  /* 0x0000006000607308 */ /* 0x000e620000000800 */
[----:B------:R-:W-:Y:S01]  /*3620*/  WARPGROUP.ARRIVE ;  /* 0x00000000000079c5 */ /* 0x000fe20000000000 */
[----:B------:R-:W-:-:S02]  /*3630*/  FSETP.GEU.AND P3, PT, R74, -126, PT ;  /* 0xc2fc00004a00780b */ /* 0x000fc40003f6e000 */
[----:B------:R-:W-:-:S03]  /*3640*/  FSETP.GEU.AND P4, PT, R75, -126, PT ;  /* 0xc2fc00004b00780b */ /* 0x000fc60003f8e000 */
[----:B------:R-:W-:Y:S01]  /*3650*/  HGMMA.64x32x16.F32.BF16 R152, R24, gdesc[UR4].tnspB, R152, gsb0 ;  /* 0x4060000418987df0 */ /* 0x000fe20008001898 */
[----:B------:R-:W-:Y:S01]  /*3660*/  UIADD3 UR6, UR14, 0x540, URZ ;  /* 0x000005400e067890 */ /* 0x000fe2000fffe03f */
[----:B---3--:R-:W-:Y:S01]  /*3670*/  @!P2 FMUL R71, R71, R71 ;  /* 0x000000474747a220 */ /* 0x008fe20000400000 */
[----:B------:R-:W2:Y:S01]  /*3680*/  MUFU.EX2 R97, R97 ;  /* 0x0000006100617308 */ /* 0x000ea20000000800 */
[----:B------:R-:W-:Y:S01]  /*3690*/  UMOV UR7, 0x80000020 ;  /* 0x8000002000077882 */ /* 0x000fe20000000000 */
[----:B------:R-:W-:-:S03]  /*36a0*/  FSETP.GEU.AND P2, PT, R101, -126, PT ;  /* 0xc2fc00006500780b */ /* 0x000fc60003f4e000 */
[----:B------:R-:W-:Y:S01]  /*36b0*/  @!P3 FMUL R74, R74, 0.5 ;  /* 0x3f0000004a4ab820 */ /* 0x000fe20000400000 */
[----:B-1----:R-:W-:Y:S01]  /*36c0*/  @!P5 FMUL R96, R96, R96 ;  /* 0x000000606060d220 */ /* 0x002fe20000400000 */
[----:B------:R-:W-:Y:S01]  /*36d0*/  FSETP.GEU.AND P5, PT, R78, -126, PT ;  /* 0xc2fc00004e00780b */ /* 0x000fe20003fae000 */
[----:B------:R-:W1:Y:S01]  /*36e0*/  MUFU.EX2 R100, R100 ;  /* 0x0000006400647308 */ /* 0x000e620000000800 */
[----:B------:R-:W-:-:S06]  /*36f0*/  @!P4 FMUL R75, R75, 0.5 ;  /* 0x3f0000004b4bc820 */ /* 0x000fcc0000400000 */
[----:B------:R-:W-:Y:S01]  /*3700*/  @!P2 FMUL R101, R101, 0.5 ;  /* 0x3f0000006565a820 */ /* 0x000fe20000400000 */
[----:B--2---:R-:W-:Y:S01]  /*3710*/  @!P1 FMUL R97, R97, R97 ;  /* 0x0000006161619220 */ /* 0x004fe20000400000 */
[----:B------:R-:W-:Y:S01]  /*3720*/  FSETP.GEU.AND P1, PT, R79, -126, PT ;  /* 0xc2fc00004f00780b */ /* 0x000fe20003f2e000 */
[----:B------:R-:W2:Y:S02]  /*3730*/  MUFU.EX2 R74, R74 ;  /* 0x0000004a004a7308 */ /* 0x000ea40000000800 */
[----:B------:R-:W-:Y:S01]  /*3740*/  @!P5 FMUL R78, R78, 0.5 ;  /* 0x3f0000004e4ed820 */ /* 0x000fe20000400000 */
[----:B-1----:R-:W-:-:S05]  /*3750*/  @!P6 FMUL R100, R100, R100 ;  /* 0x000000646464e220 */ /* 0x002fca0000400000 */
[----:B------:R-:W1:Y:S01]  /*3760*/  MUFU.EX2 R75, R75 ;  /* 0x0000004b004b7308 */ /* 0x000e620000000800 */
[----:B------:R-:W-:-:S03]  /*3770*/  FSETP.GEU.AND P6, PT, R104, -126, PT ;  /* 0xc2fc00006800780b */ /* 0x000fc60003fce000 */
[----:B------:R-:W-:-:S04]  /*3780*/  @!P1 FMUL R79, R79, 0.5 ;  /* 0x3f0000004f4f9820 */ /* 0x000fc80000400000 */
[----:B------:R-:W3:Y:S01]  /*3790*/  MUFU.EX2 R78, R78 ;  /* 0x0000004e004e7308 */ /* 0x000ee20000000800 */
[----:B--2---:R-:W-:Y:S01]  /*37a0*/  @!P3 FMUL R74, R74, R74 ;  /* 0x0000004a4a4ab220 */ /* 0x004fe20000400000 */
[----:B------:R-:W-:-:S04]  /*37b0*/  FSETP.GEU.AND P3, PT, R105, -126, PT ;  /* 0xc2fc00006900780b */ /* 0x000fc80003f6e000 */
[----:B------:R-:W-:Y:S02]  /*37c0*/  @!P6 FMUL R104, R104, 0.5 ;  /* 0x3f0000006868e820 */ /* 0x000fe40000400000 */
        /* <DEDUP_REMOVED lines=20> */
[----:B------:R-:W3:Y:S01]  /*3910*/  MUFU.EX2 R105, R105 ;  /* 0x0000006900697308 */ /* 0x000ee20000000800 */
[----:B-1----:R-:W-:Y:S01]  /*3920*/  @!P2 FMUL R101, R101, R101 ;  /* 0x000000656565a220 */ /* 0x002fe20000400000 */
[----:B------:R-:W-:Y:S01]  /*3930*/  FSETP.GEU.AND P2, PT, R86, -126, PT ;  /* 0xc2fc00005600780b */ /* 0x000fe20003f4e000 */
[----:B------:R-:W-:Y:S01]  /*3940*/  @!P5 FMUL R83, R83, 0.5 ;  /* 0x3f0000005353d820 */ /* 0x000fe20000400000 */
[----:B------:R-:W-:-:S04]  /*3950*/  @!P1 FMUL R108, R108, 0.5 ;  /* 0x3f0000006c6c9820 */ /* 0x000fc80000400000 */
        /* <DEDUP_REMOVED lines=20> */
[----:B------:R-:W-:-:S03]  /*3aa0*/  F2FP.BF16.F32.PACK_AB R24, R73, R72 ;  /* 0x000000484918723e */ /* 0x000fc600000010ff */
[----:B------:R-:W3:Y:S01]  /*3ab0*/  MUFU.EX2 R109, R109 ;  /* 0x0000006d006d7308 */ /* 0x000ee20000000800 */
[----:B------:R-:W-:Y:S01]  /*3ac0*/  F2FP.BF16.F32.PACK_AB R26, R77, R76 ;  /* 0x0000004c4d1a723e */ /* 0x000fe200000010ff */
[----:B-1----:R-:W-:Y:S01]  /*3ad0*/  @!P6 FMUL R87, R87, R87 ;  /* 0x000000575757e220 */ /* 0x002fe20000400000 */
[----:B------:R-:W-:Y:S01]  /*3ae0*/  F2FP.BF16.F32.PACK_AB R25, R75, R74 ;  /* 0x0000004a4b19723e */ /* 0x000fe200000010ff */
[----:B------:R-:W-:Y:S01]  /*3af0*/  @!P5 FMUL R90, R90, 0.5 ;  /* 0x3f0000005a5ad820 */ /* 0x000fe20000400000 */
[----:B------:R-:W-:Y:S02]  /*3b00*/  F2FP.BF16.F32.PACK_AB R27, R79, R78 ;  /* 0x0000004e4f1b723e */ /* 0x000fe400000010ff */
[----:B------:R-:W-:Y:S01]  /*3b10*/  @!P2 FMUL R91, R91, 0.5 ;  /* 0x3f0000005b5ba820 */ /* 0x000fe20000400000 */
[----:B------:R-:W1:Y:S01]  /*3b20*/  MUFU.EX2 R112, R112 ;  /* 0x0000007000707308 */ /* 0x000e620000000800 */
[----:B------:R-:W-:Y:S01]  /*3b30*/  WARPGROUP.ARRIVE ;  /* 0x00000000000079c5 */ /* 0x000fe20000000000 */
[----:B--2---:R-:W-:Y:S01]  /*3b40*/  @!P1 FMUL R108, R108, R108 ;  /* 0x0000006c6c6c9220 */ /* 0x004fe20000400000 */
[----:B------:R-:W-:-:S02]  /*3b50*/  FSETP.GEU.AND P1, PT, R94, -126, PT ;  /* 0xc2fc00005e00780b */ /* 0x000fc40003f2e000 */
[----:B------:R-:W-:Y:S01]  /*3b60*/  FSETP.GEU.AND P6, PT, R113, -126, PT ;  /* 0xc2fc00007100780b */ /* 0x000fe20003fce000 */
[----:B------:R-:W-:Y:S01]  /*3b70*/  FADD R23, R23, R108 ;  /* 0x0000006c17177221 */ /* 0x000fe20000000000 */
[----:B------:R-:W-:Y:S01]  /*3b80*/  HGMMA.64x32x16.F32.BF16 R152, R24, gdesc[UR4].tnspB, R152, gsb0 ;  /* 0x4060000418987df0 */ /* 0x000fe20008001898 */
[----:B------:R-:W-:Y:S01]  /*3b90*/  UIADD3 UR6, UR14, 0x5c0, URZ ;  /* 0x000005c00e067890 */ /* 0x000fe2000fffe03f */
[----:B---3--:R-:W-:Y:S01]  /*3ba0*/  @!P3 FMUL R109, R109, R109 ;  /* 0x0000006d6d6db220 */ /* 0x008fe20000400000 */
[----:B------:R-:W-:Y:S01]  /*3bb0*/  UMOV UR7, 0x80000020 ;  /* 0x8000002000077882 */ /* 0x000fe20000000000 */
[----:B------:R-:W-:Y:S01]  /*3bc0*/  FSETP.GEU.AND P3, PT, R95, -126, PT ;  /* 0xc2fc00005f00780b */ /* 0x000fe20003f6e000 */
[----:B------:R-:W2:Y:S01]  /*3bd0*/  MUFU.EX2 R90, R90 ;  /* 0x0000005a005a7308 */ /* 0x000ea20000000800 */
[----:B------:R-:W-:-:S03]  /*3be0*/  FADD R28, R28, R109 ;  /* 0x0000006d1c1c7221 */ /* 0x000fc60000000000 */
[----:B------:R-:W-:Y:S01]  /*3bf0*/  @!P1 FMUL R94, R94, 0.5 ;  /* 0x3f0000005e5e9820 */ /* 0x000fe20000400000 */
[----:B-1----:R-:W-:Y:S01]  /*3c00*/  @!P4 FMUL R112, R112, R112 ;  /* 0x000000707070c220 */ /* 0x002fe20000400000 */
[----:B------:R-:W-:Y:S01]  /*3c10*/  FSETP.GEU.AND P4, PT, R116, -126, PT ;  /* 0xc2fc00007400780b */ /* 0x000fe20003f8e000 */
[----:B------:R-:W-:Y:S01]  /*3c20*/  @!P6 FMUL R113, R113, 0.5 ;  /* 0x3f0000007171e820 */ /* 0x000fe20000400000 */
[----:B------:R-:W1:Y:S01]  /*3c30*/  MUFU.EX2 R91, R91 ;  /* 0x0000005b005b7308 */ /* 0x000e620000000800 */
[----:B------:R-:W-:-:S03]  /*3c40*/  FADD R29, R29, R112 ;  /* 0x000000701d1d7221 */ /* 0x000fc60000000000 */
[----:B------:R-:W-:-:S04]  /*3c50*/  @!P3 FMUL R95, R95, 0.5 ;  /* 0x3f0000005f5fb820 */ /* 0x000fc80000400000 */
[----:B------:R-:W3:Y:S01]  /*3c60*/  MUFU.EX2 R94, R94 ;  /* 0x0000005e005e7308 */ /* 0x000ee20000000800 */
[----:B--2---:R-:W-:Y:S01]  /*3c70*/  @!P5 FMUL R90, R90, R90 ;  /* 0x0000005a5a5ad220 */ /* 0x004fe20000400000 */
[----:B------:R-:W-:Y:S01]  /*3c80*/  FSETP.GEU.AND P5, PT, R117, -126, PT ;  /* 0xc2fc00007500780b */ /* 0x000fe20003fae000 */
[----:B------:R-:W-:-:S05]  /*3c90*/  @!P4 FMUL R116, R116, 0.5 ;  /* 0x3f0000007474c820 */ /* 0x000fca0000400000 */
[----:B------:R-:W2:Y:S01]  /*3ca0*/  MUFU.EX2 R95, R95 ;  /* 0x0000005f005f7308 */ /* 0x000ea20000000800 */
[----:B-1----:R-:W-:Y:S01]  /*3cb0*/  @!P2 FMUL R91, R91, R91 ;  /* 0x0000005b5b5ba220 */ /* 0x002fe20000400000 */
[----:B------:R-:W-:-:S03]  /*3cc0*/  FSETP.GEU.AND P2, PT, R98, -126, PT ;  /* 0xc2fc00006200780b */ /* 0x000fc60003f4e000 */
[----:B------:R-:W-:Y:S02]  /*3cd0*/  FADD R42, R42, R91 ;  /* 0x0000005b2a2a7221 */ /* 0x000fe40000000000 */
[----:B------:R-:W-:Y:S01]  /*3ce0*/  @!P5 FMUL R117, R117, 0.5 ;  /* 0x3f0000007575d820 */ /* 0x000fe20000400000 */
[----:B------:R-:W1:Y:S01]  /*3cf0*/  MUFU.EX2 R113, R113 ;  /* 0x0000007100717308 */ /* 0x000e620000000800 */
[----:B---3--:R-:W-:Y:S01]  /*3d00*/  @!P1 FMUL R94, R94, R94 ;  /* 0x0000005e5e5e9220 */ /* 0x008fe20000400000 */
[----:B------:R-:W-:-:S03]  /*3d10*/  FSETP.GEU.AND P1, PT, R99, -126, PT ;  /* 0xc2fc00006300780b */ /* 0x000fc60003f2e000 */
[----:B------:R-:W-:Y:S02]  /*3d20*/  FADD R41, R41, R94 ;  /* 0x0000005e29297221 */ /* 0x000fe40000000000 */
[----:B------:R-:W-:Y:S01]  /*3d30*/  @!P2 FMUL R98, R98, 0.5 ;  /* 0x3f0000006262a820 */ /* 0x000fe20000400000 */
[----:B------:R-:W3:Y:S01]  /*3d40*/  MUFU.EX2 R116, R116 ;  /* 0x0000007400747308 */ /* 0x000ee20000000800 */
[----:B--2---:R-:W-:Y:S01]  /*3d50*/  @!P3 FMUL R95, R95, R95 ;  /* 0x0000005f5f5fb220 */ /* 0x004fe20000400000 */
[----:B------:R-:W-:Y:S01]  /*3d60*/  FSETP.GEU.AND P3, PT, R120, -126, PT ;  /* 0xc2fc00007800780b */ /* 0x000fe20003f6e000 */
[----:B------:R-:W-:Y:S02]  /*3d70*/  WARPGROUP.DEPBAR.LE gsb0, 0x0 ;  /* 0x00008000000079c5 */ /* 0x000fe40000010000 */
[----:B------:R-:W-:-:S03]  /*3d80*/  F2FP.BF16.F32.PACK_AB R24, R81, R80 ;  /* 0x000000505118723e */ /* 0x000fc600000010ff */
[----:B------:R-:W2:Y:S01]  /*3d90*/  MUFU.EX2 R117, R117 ;  /* 0x0000007500757308 */ /* 0x000ea20000000800 */
[----:B------:R-:W-:Y:S01]  /*3da0*/  F2FP.BF16.F32.PACK_AB R26, R85, R84 ;  /* 0x00000054551a723e */ /* 0x000fe200000010ff */
[----:B-1----:R-:W-:Y:S01]  /*3db0*/  @!P6 FMUL R113, R113, R113 ;  /* 0x000000717171e220 */ /* 0x002fe20000400000 */
[----:B------:R-:W-:Y:S01]  /*3dc0*/  F2FP.BF16.F32.PACK_AB R25, R83, R82 ;  /* 0x000000525319723e */ /* 0x000fe200000010ff */
[----:B------:R-:W-:Y:S01]  /*3dd0*/  @!P1 FMUL R99, R99, 0.5 ;  /* 0x3f00000063639820 */ /* 0x000fe20000400000 */
[----:B------:R-:W-:Y:S01]  /*3de0*/  F2FP.BF16.F32.PACK_AB R27, R87, R86 ;  /* 0x00000056571b723e */ /* 0x000fe200000010ff */
[----:B------:R-:W-:Y:S01]  /*3df0*/  FADD R30, R30, R113 ;  /* 0x000000711e1e7221 */ /* 0x000fe20000000000 */
[----:B------:R-:W-:Y:S01]  /*3e00*/  FSETP.GEU.AND P6, PT, R102, -126, PT ;  /* 0xc2fc00006600780b */ /* 0x000fe20003fce000 */
[----:B------:R-:W1:Y:S01]  /*3e10*/  MUFU.EX2 R89, R98 ;  /* 0x0000006200597308 */ /* 0x000e620000000800 */
[----:B------:R-:W-:Y:S01]  /*3e20*/  WARPGROUP.ARRIVE ;  /* 0x00000000000079c5 */ /* 0x000fe20000000000 */
[----:B---3--:R-:W-:Y:S01]  /*3e30*/  @!P4 FMUL R116, R116, R116 ;  /* 0x000000747474c220 */ /* 0x008fe20000400000 */
[----:B------:R-:W-:Y:S01]  /*3e40*/  FSETP.GEU.AND P4, PT, R103, -126, PT ;  /* 0xc2fc00006700780b */ /* 0x000fe20003f8e000 */
[----:B------:R-:W-:Y:S01]  /*3e50*/  @!P3 FMUL R120, R120, 0.5 ;  /* 0x3f0000007878b820 */ /* 0x000fe20000400000 */
[----:B------:R-:W-:Y:S01]  /*3e60*/  FADD R44, R44, R95 ;  /* 0x0000005f2c2c7221 */ /* 0x000fe20000000000 */
[----:B------:R-:W-:Y:S01]  /*3e70*/  FADD R31, R31, R116 ;  /* 0x000000741f1f7221 */ /* 0x000fe20000000000 */
[----:B------:R-:W-:Y:S01]  /*3e80*/  HGMMA.64x32x16.F32.BF16 R152, R24, gdesc[UR4].tnspB, R152, gsb0 ;  /* 0x4060000418987df0 */ /* 0x000fe20008001898 */
[----:B------:R-:W-:Y:S01]  /*3e90*/  UIADD3 UR6, UR14, 0x600, URZ ;  /* 0x000006000e067890 */ /* 0x000fe2000fffe03f */
[----:B------:R-:W3:Y:S01]  /*3ea0*/  MUFU.EX2 R88, R99 ;  /* 0x0000006300587308 */ /* 0x000ee20000000800 */
[----:B------:R-:W-:Y:S01]  /*3eb0*/  UMOV UR7, 0x80000020 ;  /* 0x8000002000077882 */ /* 0x000fe20000000000 */
[----:B--2---:R-:W-:Y:S01]  /*3ec0*/  @!P5 FMUL R117, R117, R117 ;  /* 0x000000757575d220 */ /* 0x004fe20000400000 */
[----:B------:R-:W-:Y:S01]  /*3ed0*/  @!P6 FMUL R102, R102, 0.5 ;  /* 0x3f0000006666e820 */ /* 0x000fe20000400000 */
[----:B------:R-:W-:-:S02]  /*3ee0*/  FSETP.GEU.AND P5, PT, R121, -126, PT ;  /* 0xc2fc00007900780b */ /* 0x000fc40003fae000 */
[----:B------:R-:W-:Y:S01]  /*3ef0*/  FADD R32, R32, R117 ;  /* 0x0000007520207221 */ /* 0x000fe20000000000 */
[----:B------:R-:W-:Y:S01]  /*3f00*/  @!P4 FMUL R103, R103, 0.5 ;  /* 0x3f0000006767c820 */ /* 0x000fe20000400000 */
[----:B-1----:R-:W-:Y:S01]  /*3f10*/  @!P2 FMUL R89, R89, R89 ;  /* 0x000000595959a220 */ /* 0x002fe20000400000 */
[----:B------:R-:W1:Y:S01]  /*3f20*/  MUFU.EX2 R102, R102 ;  /* 0x0000006600667308 */ /* 0x000e620000000800 */
[----:B------:R-:W-:Y:S02]  /*3f30*/  FSETP.GEU.AND P2, PT, R124, -126, PT ;  /* 0xc2fc00007c00780b */ /* 0x000fe40003f4e000 */
[----:B------:R-:W-:-:S05]  /*3f40*/  FADD R46, R46, R89 ;  /* 0x000000592e2e7221 */ /* 0x000fca0000000000 */
[----:B------:R-:W2:Y:S01]  /*3f50*/  MUFU.EX2 R103, R103 ;  /* 0x0000006700677308 */ /* 0x000ea20000000800 */
[----:B---3--:R-:W-:Y:S01]  /*3f60*/  @!P1 FMUL R88, R88, R88 ;  /* 0x0000005858589220 */ /* 0x008fe20000400000 */
[----:B------:R-:W-:Y:S01]  /*3f70*/  @!P5 FMUL R121, R121, 0.5 ;  /* 0x3f0000007979d820 */ /* 0x000fe20000400000 */
[----:B------:R-:W-:Y:S02]  /*3f80*/  FSETP.GEU.AND P1, PT, R106, -126, PT ;  /* 0xc2fc00006a00780b */ /* 0x000fe40003f2e000 */
[----:B------:R-:W-:Y:S01]  /*3f90*/  FADD R43, R43, R88 ;  /* 0x000000582b2b7221 */ /* 0x000fe20000000000 */
[----:B------:R-:W-:Y:S02]  /*3fa0*/  @!P2 FMUL R124, R124, 0.5 ;  /* 0x3f0000007c7ca820 */ /* 0x000fe40000400000 */
[----:B------:R-:W3:Y:S01]  /*3fb0*/  MUFU.EX2 R120, R120 ;  /* 0x0000007800787308 */ /* 0x000ee20000000800 */
[----:B-1----:R-:W-:Y:S01]  /*3fc0*/  @!P6 FMUL R102, R102, R102 ;  /* 0x000000666666e220 */ /* 0x002fe20000400000 */
[----:B------:R-:W-:-:S03]  /*3fd0*/  FSETP.GEU.AND P6, PT, R107, -126, PT ;  /* 0xc2fc00006b00780b */ /* 0x000fc60003fce000 */
[----:B------:R-:W-:-:S03]  /*3fe0*/  FADD R45, R45, R102 ;  /* 0x000000662d2d7221 */ /* 0x000fc60000000000 */
[----:B------:R-:W1:Y:S01]  /*3ff0*/  MUFU.EX2 R121, R121 ;  /* 0x0000007900797308 */ /* 0x000e620000000800 */
[----:B--2---:R-:W-:Y:S01]  /*4000*/  @!P4 FMUL R103, R103, R103 ;  /* 0x000000676767c220 */ /* 0x004fe20000400000 */
[----:B------:R-:W-:Y:S01]  /*4010*/  @!P1 FMUL R106, R106, 0.5 ;  /* 0x3f0000006a6a9820 */ /* 0x000fe20000400000 */
[----:B------:R-:W-:Y:S02]  /*4020*/  FSETP.GEU.AND P4, PT, R125, -126, PT ;  /* 0xc2fc00007d00780b */ /* 0x000fe40003f8e000 */
[----:B------:R-:W-:Y:S02]  /*4030*/  FADD R48, R48, R103 ;  /* 0x0000006730307221 */ /* 0x000fe40000000000 */
[----:B------:R-:W-:Y:S01]  /*4040*/  @!P6 FMUL R107, R107, 0.5 ;  /* 0x3f0000006b6be820 */ /* 0x000fe20000400000 */
[----:B------:R-:W2:Y:S01]  /*4050*/  MUFU.EX2 R124, R124 ;  /* 0x0000007c007c7308 */ /* 0x000ea20000000800 */
[----:B---3--:R-:W-:Y:S01]  /*4060*/  @!P3 FMUL R120, R120, R120 ;  /* 0x000000787878b220 */ /* 0x008fe20000400000 */
[----:B------:R-:W-:-:S03]  /*4070*/  FSETP.GEU.AND P3, PT, R110, -126, PT ;  /* 0xc2fc00006e00780b */ /* 0x000fc60003f6e000 */
[----:B------:R-:W-:Y:S01]  /*4080*/  FADD R98, R33, R120 ;  /* 0x0000007821627221 */ /* 0x000fe20000000000 */
[----:B------:R-:W-:Y:S02]  /*4090*/  WARPGROUP.DEPBAR.LE gsb0, 0x0 ;  /* 0x00008000000079c5 */ /* 0x000fe40000010000 */
[----:B------:R-:W-:Y:S01]  /*40a0*/  F2FP.BF16.F32.PACK_AB R24, R60, R57 ;  /* 0x000000393c18723e */ /* 0x000fe200000010ff */
[----:B-1----:R-:W-:Y:S01]  /*40b0*/  @!P5 FMUL R121, R121, R121 ;  /* 0x000000797979d220 */ /* 0x002fe20000400000 */
[----:B------:R-:W-:Y:S01]  /*40c0*/  F2FP.BF16.F32.PACK_AB R26, R64, R59 ;  /* 0x0000003b401a723e */ /* 0x000fe200000010ff */
[----:B------:R-:W1:Y:S01]  /*40d0*/  MUFU.EX2 R106, R106 ;  /* 0x0000006a006a7308 */ /* 0x000e620000000800 */
[----:B------:R-:W-:Y:S01]  /*40e0*/  F2FP.BF16.F32.PACK_AB R25, R91, R90 ;  /* 0x0000005a5b19723e */ /* 0x000fe200000010ff */
[----:B------:R-:W-:Y:S01]  /*40f0*/  @!P4 FMUL R125, R125, 0.5 ;  /* 0x3f0000007d7dc820 */ /* 0x000fe20000400000 */
[----:B------:R-:W-:Y:S01]  /*4100*/  F2FP.BF16.F32.PACK_AB R27, R95, R94 ;  /* 0x0000005e5f1b723e */ /* 0x000fe200000010ff */
[----:B------:R-:W-:Y:S01]  /*4110*/  @!P3 FMUL R110, R110, 0.5 ;  /* 0x3f0000006e6eb820 */ /* 0x000fe20000400000 */
[----:B------:R-:W-:Y:S01]  /*4120*/  FSETP.GEU.AND P5, PT, R111, -126, PT ;  /* 0xc2fc00006f00780b */ /* 0x000fe20003fae000 */
[----:B--2---:R-:W-:Y:S01]  /*4130*/  @!P2 FMUL R124, R124, R124 ;  /* 0x0000007c7c7ca220 */ /* 0x004fe20000400000 */
[----:B------:R-:W-:Y:S01]  /*4140*/  WARPGROUP.ARRIVE ;  /* 0x00000000000079c5 */ /* 0x000fe20000000000 */
[----:B------:R-:W2:Y:S01]  /*4150*/  MUFU.EX2 R107, R107 ;  /* 0x0000006b006b7308 */ /* 0x000ea20000000800 */
[----:B------:R-:W-:Y:S01]  /*4160*/  FSETP.GEU.AND P2, PT, R128, -126, PT ;  /* 0xc2fc00008000780b */ /* 0x000fe20003f4e000 */
[----:B------:R-:W-:Y:S01]  /*4170*/  FADD R59, R12, R59 ;  /* 0x0000003b0c3b7221 */ /* 0x000fe20000000000 */
[----:B------:R-:W-:Y:S01]  /*4180*/  FADD R64, R13, R64 ;  /* 0x000000400d407221 */ /* 0x000fe20000000000 */
[----:B------:R-:W-:Y:S01]  /*4190*/  FADD R57, R10, R57 ;  /* 0x000000390a397221 */ /* 0x000fe20000000000 */
[----:B------:R-:W-:Y:S01]  /*41a0*/  HGMMA.64x32x16.F32.BF16 R152, R24, gdesc[UR4].tnspB, R152, gsb0 ;  /* 0x4060000418987df0 */ /* 0x000fe20008001898 */
[----:B------:R-:W-:Y:S01]  /*41b0*/  UIADD3 UR6, UR14, 0x640, URZ ;  /* 0x000006400e067890 */ /* 0x000fe2000fffe03f */
[----:B------:R-:W-:Y:S01]  /*41c0*/  FADD R60, R11, R60 ;  /* 0x0000003c0b3c7221 */ /* 0x000fe20000000000 */
[----:B------:R-:W-:Y:S01]  /*41d0*/  UMOV UR7, 0x80000020 ;  /* 0x8000002000077882 */ /* 0x000fe20000000000 */
[----:B------:R-:W3:Y:S01]  /*41e0*/  MUFU.EX2 R110, R110 ;  /* 0x0000006e006e7308 */ /* 0x000ee20000000800 */
[----:B------:R-:W-:Y:S01]  /*41f0*/  @!P5 FMUL R111, R111, 0.5 ;  /* 0x3f0000006f6fd820 */ /* 0x000fe20000400000 */
[----:B-1----:R-:W-:Y:S01]  /*4200*/  @!P1 FMUL R106, R106, R106 ;  /* 0x0000006a6a6a9220 */ /* 0x002fe20000400000 */
[----:B------:R-:W-:Y:S01]  /*4210*/  FSETP.GEU.AND P1, PT, R129, -126, PT ;  /* 0xc2fc00008100780b */ /* 0x000fe20003f2e000 */
[----:B------:R-:W-:Y:S01]  /*4220*/  FADD R90, R39, R90 ;  /* 0x0000005a275a7221 */ /* 0x000fe20000000000 */
[----:B------:R-:W-:Y:S01]  /*4230*/  @!P2 FMUL R128, R128, 0.5 ;  /* 0x3f0000008080a820 */ /* 0x000fe20000400000 */
[----:B------:R-:W-:Y:S01]  /*4240*/  FADD R33, R34, R121 ;  /* 0x0000007922217221 */ /* 0x000fe20000000000 */
[----:B------:R-:W-:Y:S01]  /*4250*/  FADD R34, R35, R124 ;  /* 0x0000007c23227221 */ /* 0x000fe20000000000 */
[----:B------:R-:W1:Y:S01]  /*4260*/  MUFU.EX2 R111, R111 ;  /* 0x0000006f006f7308 */ /* 0x000e620000000800 */
[----:B--2---:R-:W-:Y:S01]  /*4270*/  @!P6 FMUL R107, R107, R107 ;  /* 0x0000006b6b6be220 */ /* 0x004fe20000400000 */
[----:B------:R-:W-:Y:S01]  /*4280*/  FSETP.GEU.AND P6, PT, R132, -126, PT ;  /* 0xc2fc00008400780b */ /* 0x000fe20003fce000 */
[----:B------:R-:W-:Y:S01]  /*4290*/  FADD R47, R47, R106 ;  /* 0x0000006a2f2f7221 */ /* 0x000fe20000000000 */
[----:B------:R-:W-:Y:S01]  /*42a0*/  FADD R57, R57, R98 ;  /* 0x0000006239397221 */ /* 0x000fe20000000000 */
[----:B------:R-:W-:Y:S01]  /*42b0*/  FADD R50, R50, R107 ;  /* 0x0000006b32327221 */ /* 0x000fe20000000000 */
[----:B------:R-:W-:Y:S01]  /*42c0*/  FADD R33, R60, R33 ;  /* 0x000000213c217221 */ /* 0x000fe20000000000 */
[----:B------:R-:W-:Y:S01]  /*42d0*/  FADD R34, R59, R34 ;  /* 0x000000223b227221 */ /* 0x000fe20000000000 */
[----:B------:R-:W2:Y:S01]  /*42e0*/  MUFU.EX2 R125, R125 ;  /* 0x0000007d007d7308 */ /* 0x000ea20000000800 */
[----:B---3--:R-:W-:Y:S01]  /*42f0*/  @!P3 FMUL R110, R110, R110 ;  /* 0x0000006e6e6eb220 */ /* 0x008fe20000400000 */
[----:B------:R-:W-:Y:S01]  /*4300*/  FSETP.GEU.AND P3, PT, R114, -126, PT ;  /* 0xc2fc00007200780b */ /* 0x000fe20003f6e000 */
[----:B------:R-:W-:-:S02]  /*4310*/  @!P1 FMUL R129, R129, 0.5 ;  /* 0x3f00000081819820 */ /* 0x000fc40000400000 */
[----:B------:R-:W-:Y:S02]  /*4320*/  FADD R49, R49, R110 ;  /* 0x0000006e31317221 */ /* 0x000fe40000000000 */
[----:B------:R-:W-:Y:S01]  /*4330*/  @!P6 FMUL R132, R132, 0.5 ;  /* 0x3f0000008484e820 */ /* 0x000fe20000400000 */
[----:B------:R-:W3:Y:S01]  /*4340*/  MUFU.EX2 R128, R128 ;  /* 0x0000008000807308 */ /* 0x000ee20000000800 */
[----:B-1----:R-:W-:Y:S01]  /*4350*/  @!P5 FMUL R111, R111, R111 ;  /* 0x0000006f6f6fd220 */ /* 0x002fe20000400000 */
[----:B------:R-:W-:-:S03]  /*4360*/  FSETP.GEU.AND P5, PT, R115, -126, PT ;  /* 0xc2fc00007300780b */ /* 0x000fc60003fae000 */
[----:B------:R-:W-:Y:S02]  /*4370*/  FADD R52, R52, R111 ;  /* 0x0000006f34347221 */ /* 0x000fe40000000000 */
[----:B------:R-:W-:Y:S01]  /*4380*/  @!P3 FMUL R114, R114, 0.5 ;  /* 0x3f0000007272b820 */ /* 0x000fe20000400000 */
[----:B------:R-:W1:Y:S01]  /*4390*/  MUFU.EX2 R129, R129 ;  /* 0x0000008100817308 */ /* 0x000e620000000800 */
[----:B--2---:R-:W-:Y:S01]  /*43a0*/  @!P4 FMUL R125, R125, R125 ;  /* 0x0000007d7d7dc220 */ /* 0x004fe20000400000 */
[----:B------:R-:W-:-:S03]  /*43b0*/  FSETP.GEU.AND P4, PT, R118, -126, PT ;  /* 0xc2fc00007600780b */ /* 0x000fc60003f8e000 */
[----:B------:R-:W-:Y:S02]  /*43c0*/  FADD R35, R36, R125 ;  /* 0x0000007d24237221 */ /* 0x000fe40000000000 */
[----:B------:R-:W-:Y:S01]  /*43d0*/  @!P5 FMUL R115, R115, 0.5 ;  /* 0x3f0000007373d820 */ /* 0x000fe20000400000 */
[----:B------:R-:W2:Y:S01]  /*43e0*/  MUFU.EX2 R93, R114 ;  /* 0x00000072005d7308 */ /* 0x000ea20000000800 */
[----:B---3--:R-:W-:Y:S01]  /*43f0*/  @!P2 FMUL R128, R128, R128 ;  /* 0x000000808080a220 */ /* 0x008fe20000400000 */
[----:B------:R-:W-:Y:S01]  /*4400*/  FSETP.GEU.AND P2, PT, R119, -126, PT ;  /* 0xc2fc00007700780b */ /* 0x000fe20003f4e000 */
[----:B------:R-:W-:Y:S02]  /*4410*/  FADD R35, R64, R35 ;  /* 0x0000002340237221 */ /* 0x000fe40000000000 */
[----:B------:R-:W-:Y:S01]  /*4420*/  FADD R37, R37, R128 ;  /* 0x0000008025257221 */ /* 0x000fe20000000000 */
[----:B------:R-:W-:Y:S02]  /*4430*/  WARPGROUP.DEPBAR.LE gsb0, 0x0 ;  /* 0x00008000000079c5 */ /* 0x000fe40000010000 */
[----:B------:R-:W-:Y:S01]  /*4440*/  F2FP.BF16.F32.PACK_AB R24, R97, R96 ;  /* 0x000000606118723e */ /* 0x000fe200000010ff */
[----:B------:R-:W-:Y:S01]  /*4450*/  @!P4 FMUL R118, R118, 0.5 ;  /* 0x3f0000007676c820 */ /* 0x000fe20000400000 */
[----:B------:R-:W-:Y:S01]  /*4460*/  F2FP.BF16.F32.PACK_AB R26, R101, R100 ;  /* 0x00000064651a723e */ /* 0x000fe200000010ff */
[----:B------:R-:W3:Y:S01]  /*4470*/  MUFU.EX2 R92, R115 ;  /* 0x00000073005c7308 */ /* 0x000ee20000000800 */
[----:B------:R-:W-:Y:S01]  /*4480*/  F2FP.BF16.F32.PACK_AB R25, R88, R89 ;  /* 0x000000595819723e */ /* 0x000fe200000010ff */
[----:B-1----:R-:W-:Y:S01]  /*4490*/  @!P1 FMUL R129, R129, R129 ;  /* 0x0000008181819220 */ /* 0x002fe20000400000 */
[----:B------:R-:W-:Y:S01]  /*44a0*/  F2FP.BF16.F32.PACK_AB R27, R103, R102 ;  /* 0x00000066671b723e */ /* 0x000fe200000010ff */
[----:B------:R-:W-:Y:S01]  /*44b0*/  @!P2 FMUL R119, R119, 0.5 ;  /* 0x3f0000007777a820 */ /* 0x000fe20000400000 */
[----:B------:R-:W-:Y:S01]  /*44c0*/  FSETP.GEU.AND P1, PT, R133, -126, PT ;  /* 0xc2fc00008500780b */ /* 0x000fe20003f2e000 */
[----:B--2---:R-:W-:Y:S01]  /*44d0*/  @!P3 FMUL R93, R93, R93 ;  /* 0x0000005d5d5db220 */ /* 0x004fe20000400000 */
[----:B------:R-:W-:Y:S01]  /*44e0*/  WARPGROUP.ARRIVE ;  /* 0x00000000000079c5 */ /* 0x000fe20000000000 */
[----:B------:R-:W1:Y:S01]  /*44f0*/  MUFU.EX2 R118, R118 ;  /* 0x0000007600767308 */ /* 0x000e620000000800 */
        /* <DEDUP_REMOVED lines=8> */
[----:B------:R-:W2:Y:S01]  /*4580*/  MUFU.EX2 R119, R119 ;  /* 0x0000007700777308 */ /* 0x000ea20000000800 */
[----:B---3--:R-:W-:Y:S01]  /*4590*/  @!P5 FMUL R92, R92, R92 ;  /* 0x0000005c5c5cd220 */ /* 0x008fe20000400000 */
[----:B------:R-:W-:Y:S01]  /*45a0*/  @!P1 FMUL R133, R133, 0.5 ;  /* 0x3f00000085859820 */ /* 0x000fe20000400000 */
[----:B------:R-:W-:Y:S01]  /*45b0*/  FADD R54, R54, R93 ;  /* 0x0000005d36367221 */ /* 0x000fe20000000000 */
[----:B------:R-:W-:Y:S01]  /*45c0*/  FADD R38, R38, R129 ;  /* 0x0000008126267221 */ /* 0x000fe20000000000 */
[----:B------:R-:W-:Y:S01]  /*45d0*/  @!P3 FMUL R122, R122, 0.5 ;  /* 0x3f0000007a7ab820 */ /* 0x000fe20000400000 */
[----:B------:R-:W-:Y:S01]  /*45e0*/  FADD R51, R51, R92 ;  /* 0x0000005c33337221 */ /* 0x000fe20000000000 */
[----:B------:R-:W-:Y:S01]  /*45f0*/  FADD R37, R96, R37 ;  /* 0x0000002560257221 */ /* 0x000fe20000000000 */
[----:B------:R-:W3:Y:S01]  /*4600*/  MUFU.EX2 R61, R132 ;  /* 0x00000084003d7308 */ /* 0x000ee20000000800 */
[----:B-1----:R-:W-:Y:S01]  /*4610*/  @!P4 FMUL R118, R118, R118 ;  /* 0x000000767676c220 */ /* 0x002fe20000400000 */
[----:B------:R-:W-:Y:S01]  /*4620*/  FSETP.GEU.AND P4, PT, R123, -126, PT ;  /* 0xc2fc00007b00780b */ /* 0x000fe20003f8e000 */
[----:B------:R-:W-:Y:S01]  /*4630*/  FADD R38, R97, R38 ;  /* 0x0000002661267221 */ /* 0x000fe20000000000 */
[----:B------:R-:W-:Y:S01]  /*4640*/  ISETP.GE.AND P5, PT, R168, 0x101, PT ;  /* 0x00000101a800780c */ /* 0x000fe20003fa6270 */
[----:B------:R-:W-:-:S03]  /*4650*/  FADD R53, R53, R118 ;  /* 0x0000007635357221 */ /* 0x000fc60000000000 */
[----:B------:R-:W1:Y:S01]  /*4660*/  MUFU.EX2 R68, R133 ;  /* 0x0000008500447308 */ /* 0x000e620000000800 */
[----:B--2---:R-:W-:Y:S01]  /*4670*/  @!P2 FMUL R119, R119, R119 ;  /* 0x000000777777a220 */ /* 0x004fe20000400000 */
[----:B------:R-:W-:-:S03]  /*4680*/  FSETP.GEU.AND P2, PT, R126, -126, PT ;  /* 0xc2fc00007e00780b */ /* 0x000fc60003f4e000 */
[----:B------:R-:W-:Y:S02]  /*4690*/  FADD R56, R56, R119 ;  /* 0x0000007738387221 */ /* 0x000fe40000000000 */
[----:B------:R-:W-:Y:S01]  /*46a0*/  @!P4 FMUL R123, R123, 0.5 ;  /* 0x3f0000007b7bc820 */ /* 0x000fe20000400000 */
[----:B------:R-:W2:Y:S01]  /*46b0*/  MUFU.EX2 R122, R122 ;  /* 0x0000007a007a7308 */ /* 0x000ea20000000800 */
[----:B---3--:R-:W-:Y:S01]  /*46c0*/  @!P6 FMUL R61, R61, R61 ;  /* 0x0000003d3d3de220 */ /* 0x008fe20000400000 */
[----:B------:R-:W-:-:S03]  /*46d0*/  FSETP.GEU.AND P6, PT, R136, -126, PT ;  /* 0xc2fc00008800780b */ /* 0x000fc60003fce000 */
[----:B------:R-:W-:Y:S02]  /*46e0*/  FADD R39, R40, R61 ;  /* 0x0000003d28277221 */ /* 0x000fe40000000000 */
[----:B------:R-:W-:Y:S01]  /*46f0*/  @!P2 FMUL R126, R126, 0.5 ;  /* 0x3f0000007e7ea820 */ /* 0x000fe20000400000 */
[----:B------:R-:W3:Y:S01]  /*4700*/  MUFU.EX2 R123, R123 ;  /* 0x0000007b007b7308 */ /* 0x000ee20000000800 */
[----:B-1----:R-:W-:Y:S01]  /*4710*/  @!P1 FMUL R68, R68, R68 ;  /* 0x0000004444449220 */ /* 0x002fe20000400000 */
[----:B------:R-:W-:Y:S01]  /*4720*/  FSETP.GEU.AND P1, PT, R127, -126, PT ;  /* 0xc2fc00007f00780b */ /* 0x000fe20003f2e000 */
[----:B------:R-:W-:Y:S02]  /*4730*/  FADD R39, R100, R39 ;  /* 0x0000002764277221 */ /* 0x000fe40000000000 */
[----:B------:R-:W-:Y:S02]  /*4740*/  FADD R36, R69, R68 ;  /* 0x0000004445247221 */ /* 0x000fe40000000000 */
[----:B------:R-:W-:Y:S01]  /*4750*/  @!P6 FMUL R136, R136, 0.5 ;  /* 0x3f0000008888e820 */ /* 0x000fe20000400000 */
[----:B------:R-:W1:Y:S01]  /*4760*/  MUFU.EX2 R13, R126 ;  /* 0x0000007e000d7308 */ /* 0x000e620000000800 */
[----:B--2---:R-:W-:Y:S01]  /*4770*/  @!P3 FMUL R122, R122, R122 ;  /* 0x0000007a7a7ab220 */ /* 0x004fe20000400000 */
[----:B------:R-:W-:Y:S01]  /*4780*/  FSETP.GEU.AND P3, PT, R140, -126, PT ;  /* 0xc2fc00008c00780b */ /* 0x000fe20003f6e000 */
[----:B------:R-:W-:-:S02]  /*4790*/  FADD R36, R101, R36 ;  /* 0x0000002465247221 */ /* 0x000fc40000000000 */
[----:B------:R-:W-:Y:S01]  /*47a0*/  FADD R55, R55, R122 ;  /* 0x0000007a37377221 */ /* 0x000fe20000000000 */
[----:B------:R-:W-:Y:S02]  /*47b0*/  WARPGROUP.DEPBAR.LE gsb0, 0x0 ;  /* 0x00008000000079c5 */ /* 0x000fe40000010000 */
[----:B------:R-:W-:Y:S01]  /*47c0*/  F2FP.BF16.F32.PACK_AB R24, R105, R104 ;  /* 0x000000686918723e */ /* 0x000fe200000010ff */
[----:B------:R-:W2:Y:S01]  /*47d0*/  MUFU.EX2 R65, R136 ;  /* 0x0000008800417308 */ /* 0x000ea20000000800 */
[----:B------:R-:W-:Y:S01]  /*47e0*/  F2FP.BF16.F32.PACK_AB R26, R109, R108 ;  /* 0x0000006c6d1a723e */ /* 0x000fe200000010ff */
[----:B------:R-:W-:Y:S01]  /*47f0*/  @!P1 FMUL R127, R127, 0.5 ;  /* 0x3f0000007f7f9820 */ /* 0x000fe20000400000 */
[----:B------:R-:W-:Y:S01]  /*4800*/  F2FP.BF16.F32.PACK_AB R25, R107, R106 ;  /* 0x0000006a6b19723e */ /* 0x000fe200000010ff */
[----:B---3--:R-:W-:Y:S01]  /*4810*/  @!P4 FMUL R123, R123, R123 ;  /* 0x0000007b7b7bc220 */ /* 0x008fe20000400000 */
[----:B------:R-:W-:Y:S01]  /*4820*/  F2FP.BF16.F32.PACK_AB R27, R111, R110 ;  /* 0x0000006e6f1b723e */ /* 0x000fe200000010ff */
[----:B------:R-:W-:Y:S01]  /*4830*/  @!P3 FMUL R140, R140, 0.5 ;  /* 0x3f0000008c8cb820 */ /* 0x000fe20000400000 */
[----:B------:R-:W-:Y:S01]  /*4840*/  FSETP.GEU.AND P4, PT, R130, -126, PT ;  /* 0xc2fc00008200780b */ /* 0x000fe20003f8e000 */
[----:B------:R-:W3:Y:S01]  /*4850*/  MUFU.EX2 R12, R127 ;  /* 0x0000007f000c7308 */ /* 0x000ee20000000800 */
[----:B------:R-:W-:Y:S01]  /*4860*/  WARPGROUP.ARRIVE ;  /* 0x00000000000079c5 */ /* 0x000fe20000000000 */
[----:B-1----:R-:W-:Y:S01]  /*4870*/  @!P2 FMUL R13, R13, R13 ;  /* 0x0000000d0d0da220 */ /* 0x002fe20000400000 */
[----:B------:R-:W-:Y:S01]  /*4880*/  FSETP.GEU.AND P2, PT, R131, -126, PT ;  /* 0xc2fc00008300780b */ /* 0x000fe20003f4e000 */
[----:B------:R-:W-:Y:S01]  /*4890*/  FADD R104, R21, R104 ;  /* 0x0000006815687221 */ /* 0x000fe20000000000 */
[----:B------:R-:W-:Y:S01]  /*48a0*/  FADD R105, R22, R105 ;  /* 0x0000006916697221 */ /* 0x000fe20000000000 */
[----:B------:R-:W-:Y:S01]  /*48b0*/  FADD R62, R62, R13 ;  /* 0x0000000d3e3e7221 */ /* 0x000fe20000000000 */
[----:B------:R-:W-:Y:S01]  /*48c0*/  HGMMA.64x32x16.F32.BF16 R152, R24, gdesc[UR4].tnspB, R152, gsb0 ;  /* 0x4060000418987df0 */ /* 0x000fe20008001898 */
[----:B------:R-:W-:Y:S01]  /*48d0*/  UIADD3 UR6, UR14, 0x6c0, URZ ;  /* 0x000006c00e067890 */ /* 0x000fe2000fffe03f */
[----:B--2---:R-:W-:Y:S01]  /*48e0*/  @!P6 FMUL R65, R65, R65 ;  /* 0x000000414141e220 */ /* 0x004fe20000400000 */
[----:B------:R-:W-:Y:S01]  /*48f0*/  UMOV UR7, 0x80000020 ;  /* 0x8000002000077882 */ /* 0x000fe20000000000 */
[----:B------:R-:W-:Y:S01]  /*4900*/  FSETP.GEU.AND P6, PT, R137, -126, PT ;  /* 0xc2fc00008900780b */ /* 0x000fe20003fce000 */
[----:B------:R-:W-:Y:S01]  /*4910*/  @!P4 FMUL R130, R130, 0.5 ;  /* 0x3f0000008282c820 */ /* 0x000fe20000400000 */
[----:B------:R-:W1:Y:S01]  /*4920*/  MUFU.EX2 R11, R140 ;  /* 0x0000008c000b7308 */ /* 0x000e620000000800 */
[----:B------:R-:W-:Y:S01]  /*4930*/  FADD R55, R90, R55 ;  /* 0x000000375a377221 */ /* 0x000fe20000000000 */
[----:B------:R-:W-:Y:S01]  /*4940*/  FADD R41, R41, R62 ;  /* 0x0000003e29297221 */ /* 0x000fe20000000000 */
[----:B------:R-:W-:Y:S01]  /*4950*/  @!P2 FMUL R131, R131, 0.5 ;  /* 0x3f0000008383a820 */ /* 0x000fe20000400000 */
[----:B---3--:R-:W-:Y:S01]  /*4960*/  @!P1 FMUL R12, R12, R12 ;  /* 0x0000000c0c0c9220 */ /* 0x008fe20000400000 */
[----:B------:R-:W-:-:S03]  /*4970*/  FSETP.GEU.AND P1, PT, R134, -126, PT ;  /* 0xc2fc00008600780b */ /* 0x000fc60003f2e000 */
[----:B------:R-:W2:Y:S01]  /*4980*/  MUFU.EX2 R15, R130 ;  /* 0x00000082000f7308 */ /* 0x000ea20000000800 */
[----:B------:R-:W-:Y:S02]  /*4990*/  FADD R63, R63, R12 ;  /* 0x0000000c3f3f7221 */ /* 0x000fe40000000000 */
[----:B------:R-:W-:Y:S02]  /*49a0*/  @!P6 FMUL R137, R137, 0.5 ;  /* 0x3f0000008989e820 */ /* 0x000fe40000400000 */
[----:B------:R-:W-:-:S03]  /*49b0*/  FADD R44, R44, R63 ;  /* 0x0000003f2c2c7221 */ /* 0x000fc60000000000 */
[----:B------:R-:W3:Y:S01]  /*49c0*/  MUFU.EX2 R10, R137 ;  /* 0x00000089000a7308 */ /* 0x000ee20000000800 */
[----:B-1----:R-:W-:Y:S01]  /*49d0*/  @!P3 FMUL R11, R11, R11 ;  /* 0x0000000b0b0bb220 */ /* 0x002fe20000400000 */
[----:B------:R-:W-:Y:S01]  /*49e0*/  @!P1 FMUL R134, R134, 0.5 ;  /* 0x3f00000086869820 */ /* 0x000fe20000400000 */
[----:B------:R-:W-:Y:S02]  /*49f0*/  FSETP.GEU.AND P3, PT, R141, -126, PT ;  /* 0xc2fc00008d00780b */ /* 0x000fe40003f6e000 */
[----:B------:R-:W-:-:S03]  /*4a00*/  FADD R76, R76, R11 ;  /* 0x0000000b4c4c7221 */ /* 0x000fc60000000000 */
[----:B------:R-:W1:Y:S01]  /*4a10*/  MUFU.EX2 R18, R131 ;  /* 0x0000008300127308 */ /* 0x000e620000000800 */
[----:B--2---:R-:W-:Y:S01]  /*4a20*/  @!P4 FMUL R15, R15, R15 ;  /* 0x0000000f0f0fc220 */ /* 0x004fe20000400000 */
[----:B------:R-:W-:Y:S01]  /*4a30*/  FSETP.GEU.AND P4, PT, R144, -126, PT ;  /* 0xc2fc00009000780b */ /* 0x000fe20003f8e000 */
[----:B------:R-:W-:-:S04]  /*4a40*/  FADD R23, R23, R76 ;  /* 0x0000004c17177221 */ /* 0x000fc80000000000 */
[----:B------:R-:W-:Y:S01]  /*4a50*/  FADD R23, R34, R23 ;  /* 0x0000001722177221 */ /* 0x000fe20000000000 */
[----:B------:R-:W2:Y:S01]  /*4a60*/  MUFU.EX2 R19, R134 ;  /* 0x0000008600137308 */ /* 0x000ea20000000800 */
[----:B---3--:R-:W-:Y:S01]  /*4a70*/  @!P6 FMUL R10, R10, R10 ;  /* 0x0000000a0a0ae220 */ /* 0x008fe20000400000 */
[----:B------:R-:W-:Y:S01]  /*4a80*/  FSETP.GEU.AND P6, PT, R135, -126, PT ;  /* 0xc2fc00008700780b */ /* 0x000fe20003fce000 */
[----:B------:R-:W-:Y:S02]  /*4a90*/  @!P3 FMUL R141, R141, 0.5 ;  /* 0x3f0000008d8db820 */ /* 0x000fe40000400000 */
[----:B------:R-:W-:Y:S02]  /*4aa0*/  FADD R40, R73, R10 ;  /* 0x0000000a49287221 */ /* 0x000fe40000000000 */
[----:B------:R-:W-:Y:S01]  /*4ab0*/  @!P4 FMUL R144, R144, 0.5 ;  /* 0x3f0000009090c820 */ /* 0x000fe20000400000 */
[----:B-1----:R-:W-:Y:S01]  /*4ac0*/  @!P2 FMUL R18, R18, R18 ;  /* 0x000000121212a220 */ /* 0x002fe20000400000 */
[----:B------:R-:W-:Y:S01]  /*4ad0*/  FSETP.GEU.AND P2, PT, R138, -126, PT ;  /* 0xc2fc00008a00780b */ /* 0x000fe20003f4e000 */
[----:B------:R-:W-:Y:S01]  /*4ae0*/  FADD R40, R105, R40 ;  /* 0x0000002869287221 */ /* 0x000fe20000000000 */
[----:B------:R-:W-:-:S02]  /*4af0*/  WARPGROUP.DEPBAR.LE gsb0, 0x0 ;  /* 0x00008000000079c5 */ /* 0x000fc40000010000 */
[----:B------:R-:W-:Y:S02]  /*4b00*/  F2FP.BF16.F32.PACK_AB R24, R113, R112 ;  /* 0x000000707118723e */ /* 0x000fe400000010ff */
[----:B------:R-:W-:Y:S01]  /*4b10*/  @!P6 FMUL R135, R135, 0.5 ;  /* 0x3f0000008787e820 */ /* 0x000fe20000400000 */
[----:B------:R-:W-:Y:S01]  /*4b20*/  F2FP.BF16.F32.PACK_AB R26, R117, R116 ;  /* 0x00000074751a723e */ /* 0x000fe200000010ff */
[----:B--2---:R-:W-:Y:S01]  /*4b30*/  @!P1 FMUL R19, R19, R19 ;  /* 0x0000001313139220 */ /* 0x004fe20000400000 */
[----:B------:R-:W-:Y:S01]  /*4b40*/  F2FP.BF16.F32.PACK_AB R25, R92, R93 ;  /* 0x0000005d5c19723e */ /* 0x000fe200000010ff */
[----:B------:R-:W1:Y:S01]  /*4b50*/  MUFU.EX2 R20, R135 ;  /* 0x0000008700147308 */ /* 0x000e620000000800 */
[----:B------:R-:W-:Y:S01]  /*4b60*/  F2FP.BF16.F32.PACK_AB R27, R119, R118 ;  /* 0x00000076771b723e */ /* 0x000fe200000010ff */
[----:B------:R-:W-:Y:S01]  /*4b70*/  FADD R70, R70, R19 ;  /* 0x0000001346467221 */ /* 0x000fe20000000000 */
[----:B------:R-:W-:Y:S01]  /*4b80*/  FSETP.GEU.AND P1, PT, R139, -126, PT ;  /* 0xc2fc00008b00780b */ /* 0x000fe20003f2e000 */
[----:B------:R-:W-:Y:S01]  /*4b90*/  @!P2 FMUL R138, R138, 0.5 ;  /* 0x3f0000008a8aa820 */ /* 0x000fe20000400000 */
[----:B------:R-:W-:Y:S01]  /*4ba0*/  WARPGROUP.ARRIVE ;  /* 0x00000000000079c5 */ /* 0x000fe20000000000 */
[----:B------:R-:W-:Y:S01]  /*4bb0*/  FADD R45, R45, R70 ;  /* 0x000000462d2d7221 */ /* 0x000fe20000000000 */
[----:B------:R-:W-:Y:S01]  /*4bc0*/  FADD R33, R33, R40 ;  /* 0x0000002821217221 */ /* 0x000fe20000000000 */
[----:B------:R-:W2:Y:S03]  /*4bd0*/  MUFU.EX2 R21, R138 ;  /* 0x0000008a00157308 */ /* 0x000ea60000000800 */
[----:B------:R-:W-:Y:S01]  /*4be0*/  HGMMA.64x32x16.F32.BF16 R152, R24, gdesc[UR4].tnspB, R152, gsb0 ;  /* 0x4060000418987df0 */ /* 0x000fe20008001898 */
[----:B------:R-:W-:Y:S01]  /*4bf0*/  UIADD3 UR6, UR14, 0x700, URZ ;  /* 0x000007000e067890 */ /* 0x000fe2000fffe03f */
[----:B------:R-:W-:-:S03]  /*4c00*/  UMOV UR7, 0x80000020 ;  /* 0x8000002000077882 */ /* 0x000fc60000000000 */
[----:B------:R-:W-:Y:S01]  /*4c10*/  @!P1 FMUL R139, R139, 0.5 ;  /* 0x3f0000008b8b9820 */ /* 0x000fe20000400000 */
[----:B-1----:R-:W-:Y:S01]  /*4c20*/  @!P6 FMUL R20, R20, R20 ;  /* 0x000000141414e220 */ /* 0x002fe20000400000 */
[----:B------:R-:W-:Y:S02]  /*4c30*/  FSETP.GEU.AND P6, PT, R142, -126, PT ;  /* 0xc2fc00008e00780b */ /* 0x000fe40003fce000 */
[----:B------:R-:W1:Y:S01]  /*4c40*/  MUFU.EX2 R22, R139 ;  /* 0x0000008b00167308 */ /* 0x000e620000000800 */
[----:B------:R-:W-:Y:S01]  /*4c50*/  FADD R71, R71, R20 ;  /* 0x0000001447477221 */ /* 0x000fe20000000000 */
[----:B--2---:R-:W-:Y:S01]  /*4c60*/  @!P2 FMUL R21, R21, R21 ;  /* 0x000000151515a220 */ /* 0x004fe20000400000 */
[----:B------:R-:W-:Y:S02]  /*4c70*/  FSETP.GEU.AND P2, PT, R148, -126, PT ;  /* 0xc2fc00009400780b */ /* 0x000fe40003f4e000 */
[----:B------:R-:W-:Y:S01]  /*4c80*/  FADD R48, R48, R71 ;  /* 0x0000004730307221 */ /* 0x000fe20000000000 */
[----:B------:R-:W-:-:S05]  /*4c90*/  FADD R74, R74, R21 ;  /* 0x000000154a4a7221 */ /* 0x000fca0000000000 */
[----:B------:R-:W-:Y:S01]  /*4ca0*/  @!P6 FMUL R142, R142, 0.5 ;  /* 0x3f0000008e8ee820 */ /* 0x000fe20000400000 */
[----:B------:R-:W-:Y:S01]  /*4cb0*/  FADD R74, R47, R74 ;  /* 0x0000004a2f4a7221 */ /* 0x000fe20000000000 */
[----:B-1----:R-:W-:Y:S01]  /*4cc0*/  @!P1 FMUL R22, R22, R22 ;  /* 0x0000001616169220 */ /* 0x002fe20000400000 */
[----:B------:R-:W-:Y:S02]  /*4cd0*/  FSETP.GEU.AND P1, PT, R149, -126, PT ;  /* 0xc2fc00009500780b */ /* 0x000fe40003f2e000 */
[----:B------:R-:W-:Y:S01]  /*4ce0*/  @!P2 FMUL R148, R148, 0.5 ;  /* 0x3f0000009494a820 */ /* 0x000fe20000400000 */
[----:B------:R-:W-:Y:S01]  /*4cf0*/  FADD R55, R55, R74 ;  /* 0x0000004a37377221 */ /* 0x000fe20000000000 */
[----:B------:R-:W-:-:S04]  /*4d00*/  FADD R75, R75, R22 ;  /* 0x000000164b4b7221 */ /* 0x000fc80000000000 */
[----:B------:R-:W-:-:S05]  /*4d10*/  FADD R75, R50, R75 ;  /* 0x0000004b324b7221 */ /* 0x000fca0000000000 */
[----:B------:R-:W-:Y:S01]  /*4d20*/  @!P1 FMUL R149, R149, 0.5 ;  /* 0x3f00000095959820 */ /* 0x000fe20000400000 */
[----:B------:R-:W-:Y:S02]  /*4d30*/  WARPGROUP.DEPBAR.LE gsb0, 0x0 ;  /* 0x00008000000079c5 */ /* 0x000fe40000010000 */
[----:B------:R-:W-:Y:S02]  /*4d40*/  F2FP.BF16.F32.PACK_AB R24, R121, R120 ;  /* 0x000000787918723e */ /* 0x000fe400000010ff */
[----:B------:R-:W-:Y:S02]  /*4d50*/  F2FP.BF16.F32.PACK_AB R26, R125, R124 ;  /* 0x0000007c7d1a723e */ /* 0x000fe400000010ff */
[----:B------:R-:W-:Y:S01]  /*4d60*/  F2FP.BF16.F32.PACK_AB R25, R123, R122 ;  /* 0x0000007a7b19723e */ /* 0x000fe200000010ff */
[----:B------:R-:W-:Y:S01]  /*4d70*/  FADD R123, R58, R123 ;  /* 0x0000007b3a7b7221 */ /* 0x000fe20000000000 */
[----:B------:R-:W-:Y:S01]  /*4d80*/  F2FP.BF16.F32.PACK_AB R27, R12, R13 ;  /* 0x0000000d0c1b723e */ /* 0x000fe200000010ff */
[----:B------:R-:W-:Y:S01]  /*4d90*/  FADD R58, R67, R18 ;  /* 0x00000012433a7221 */ /* 0x000fe20000000000 */
[----:B------:R-:W1:Y:S01]  /*4da0*/  MUFU.EX2 R12, R141 ;  /* 0x0000008d000c7308 */ /* 0x000e620000000800 */
[----:B------:R-:W-:Y:S01]  /*4db0*/  FADD R42, R42, R123 ;  /* 0x0000007b2a2a7221 */ /* 0x000fe20000000000 */
[----:B------:R-:W-:Y:S01]  /*4dc0*/  WARPGROUP.ARRIVE ;  /* 0x00000000000079c5 */ /* 0x000fe20000000000 */
[----:B------:R-:W-:-:S02]  /*4dd0*/  FADD R43, R43, R58 ;  /* 0x0000003a2b2b7221 */ /* 0x000fc40000000000 */
[----:B------:R-:W-:-:S03]  /*4de0*/  FADD R42, R42, R75 ;  /* 0x0000004b2a2a7221 */ /* 0x000fc60000000000 */
[----:B------:R-:W-:Y:S01]  /*4df0*/  HGMMA.64x32x16.F32.BF16 R152, R24, gdesc[UR4].tnspB, R152, gsb0 ;  /* 0x4060000418987df0 */ /* 0x000fe20008001898 */
[----:B------:R-:W-:Y:S01]  /*4e00*/  UIADD3 UR6, UR14, 0x740, URZ ;  /* 0x000007400e067890 */ /* 0x000fe2000fffe03f */
[----:B------:R-:W2:Y:S01]  /*4e10*/  MUFU.EX2 R13, R144 ;  /* 0x00000090000d7308 */ /* 0x000ea20000000800 */
[----:B------:R-:W-:Y:S01]  /*4e20*/  UMOV UR7, 0x80000020 ;  /* 0x8000002000077882 */ /* 0x000fe20000000000 */
[----:B-1----:R-:W-:Y:S01]  /*4e30*/  @!P3 FMUL R12, R12, R12 ;  /* 0x0000000c0c0cb220 */ /* 0x002fe20000400000 */
[----:B------:R-:W-:-:S03]  /*4e40*/  FSETP.GEU.AND P3, PT, R143, -126, PT ;  /* 0xc2fc00008f00780b */ /* 0x000fc60003f6e000 */
[----:B------:R-:W-:-:S04]  /*4e50*/  FADD R77, R77, R12 ;  /* 0x0000000c4d4d7221 */ /* 0x000fc80000000000 */
[----:B------:R-:W-:Y:S01]  /*4e60*/  FADD R28, R28, R77 ;  /* 0x0000004d1c1c7221 */ /* 0x000fe20000000000 */
[----:B--2---:R-:W-:Y:S01]  /*4e70*/  @!P4 FMUL R13, R13, R13 ;  /* 0x0000000d0d0dc220 */ /* 0x004fe20000400000 */
[----:B------:R-:W-:Y:S02]  /*4e80*/  FSETP.GEU.AND P4, PT, R145, -126, PT ;  /* 0xc2fc00009100780b */ /* 0x000fe40003f8e000 */
[----:B------:R-:W-:Y:S02]  /*4e90*/  FADD R28, R35, R28 ;  /* 0x0000001c231c7221 */ /* 0x000fe40000000000 */
[----:B------:R-:W-:Y:S01]  /*4ea0*/  @!P3 FMUL R143, R143, 0.5 ;  /* 0x3f0000008f8fb820 */ /* 0x000fe20000400000 */
[----:B------:R-:W-:-:S04]  /*4eb0*/  FADD R80, R80, R13 ;  /* 0x0000000d50507221 */ /* 0x000fc80000000000 */
[----:B------:R-:W-:-:S04]  /*4ec0*/  FADD R80, R29, R80 ;  /* 0x000000501d507221 */ /* 0x000fc80000000000 */
[----:B------:R-:W-:Y:S01]  /*4ed0*/  FADD R80, R37, R80 ;  /* 0x0000005025507221 */ /* 0x000fe20000000000 */
[----:B------:R-:W-:Y:S01]  /*4ee0*/  @!P4 FMUL R145, R145, 0.5 ;  /* 0x3f0000009191c820 */ /* 0x000fe20000400000 */
[----:B------:R-:W-:Y:S02]  /*4ef0*/  WARPGROUP.DEPBAR.LE gsb0, 0x0 ;  /* 0x00008000000079c5 */ /* 0x000fe40000010000 */
[----:B------:R-:W-:Y:S02]  /*4f00*/  F2FP.BF16.F32.PACK_AB R24, R129, R128 ;  /* 0x000000808118723e */ /* 0x000fe400000010ff */
[----:B------:R-:W-:Y:S01]  /*4f10*/  F2FP.BF16.F32.PACK_AB R26, R68, R61 ;  /* 0x0000003d441a723e */ /* 0x000fe200000010ff */
[----:B------:R-:W-:Y:S01]  /*4f20*/  FADD R61, R66, R15 ;  /* 0x0000000f423d7221 */ /* 0x000fe20000000000 */
[----:B------:R-:W-:Y:S01]  /*4f30*/  F2FP.BF16.F32.PACK_AB R25, R18, R15 ;  /* 0x0000000f1219723e */ /* 0x000fe200000010ff */
[----:B------:R-:W-:Y:S01]  /*4f40*/  FADD R15, R72, R65 ;  /* 0x00000041480f7221 */ /* 0x000fe20000000000 */
[----:B------:R-:W-:Y:S01]  /*4f50*/  F2FP.BF16.F32.PACK_AB R27, R20, R19 ;  /* 0x00000013141b723e */ /* 0x000fe200000010ff */
[----:B------:R-:W1:Y:S01]  /*4f60*/  MUFU.EX2 R18, R145 ;  /* 0x0000009100127308 */ /* 0x000e620000000800 */
[----:B------:R-:W-:Y:S01]  /*4f70*/  FADD R46, R46, R61 ;  /* 0x0000003d2e2e7221 */ /* 0x000fe20000000000 */
[----:B------:R-:W-:Y:S01]  /*4f80*/  FADD R104, R104, R15 ;  /* 0x0000000f68687221 */ /* 0x000fe20000000000 */
[----:B------:R-:W-:-:S03]  /*4f90*/  WARPGROUP.ARRIVE ;  /* 0x00000000000079c5 */ /* 0x000fc60000000000 */
[----:B------:R-:W-:Y:S02]  /*4fa0*/  FADD R57, R57, R104 ;  /* 0x0000006839397221 */ /* 0x000fe40000000000 */
[----:B------:R-:W2:Y:S01]  /*4fb0*/  MUFU.EX2 R20, R143 ;  /* 0x0000008f00147308 */ /* 0x000ea20000000800 */
[----:B------:R-:W-:Y:S01]  /*4fc0*/  HGMMA.64x32x16.F32.BF16 R152, R24, gdesc[UR4].tnspB, R152, gsb0 ;  /* 0x4060000418987df0 */ /* 0x000fe20008001898 */
[----:B------:R-:W-:Y:S01]  /*4fd0*/  UIADD3 UR6, UR14, 0x780, URZ ;  /* 0x000007800e067890 */ /* 0x000fe2000fffe03f */
[----:B------:R-:W-:Y:S01]  /*4fe0*/  FADD R57, R57, R80 ;  /* 0x0000005039397221 */ /* 0x000fe20000000000 */
[----:B------:R-:W-:Y:S01]  /*4ff0*/  UMOV UR7, 0x80000020 ;  /* 0x8000002000077882 */ /* 0x000fe20000000000 */
[----:B-1----:R-:W-:Y:S01]  /*5000*/  @!P4 FMUL R18, R18, R18 ;  /* 0x000000121212c220 */ /* 0x002fe20000400000 */
[----:B------:R-:W-:-:S03]  /*5010*/  FSETP.GEU.AND P4, PT, R150, -126, PT ;  /* 0xc2fc00009600780b */ /* 0x000fc60003f8e000 */
[----:B------:R-:W-:Y:S01]  /*5020*/  FADD R81, R81, R18 ;  /* 0x0000001251517221 */ /* 0x000fe20000000000 */
[----:B--2---:R-:W-:Y:S01]  /*5030*/  @!P3 FMUL R20, R20, R20 ;  /* 0x000000141414b220 */ /* 0x004fe20000400000 */
[----:B------:R-:W-:Y:S02]  /*5040*/  FSETP.GEU.AND P3, PT, R147, -126, PT ;  /* 0xc2fc00009300780b */ /* 0x000fe40003f6e000 */
[----:B------:R-:W-:Y:S01]  /*5050*/  FADD R81, R30, R81 ;  /* 0x000000511e517221 */ /* 0x000fe20000000000 */
[----:B------:R-:W-:-:S05]  /*5060*/  FADD R79, R79, R20 ;  /* 0x000000144f4f7221 */ /* 0x000fca0000000000 */
[----:B------:R-:W-:Y:S01]  /*5070*/  @!P4 FMUL R150, R150, 0.5 ;  /* 0x3f0000009696c820 */ /* 0x000fe20000400000 */
[----:B------:R-:W-:Y:S01]  /*5080*/  FADD R38, R38, R81 ;  /* 0x0000005126267221 */ /* 0x000fe20000000000 */
[----:B------:R-:W-:-:S03]  /*5090*/  FADD R79, R52, R79 ;  /* 0x0000004f344f7221 */ /* 0x000fc60000000000 */
[----:B------:R-:W-:Y:S01]  /*50a0*/  FADD R33, R33, R38 ;  /* 0x0000002621217221 */ /* 0x000fe20000000000 */
[----:B------:R-:W-:Y:S01]  /*50b0*/  FADD R44, R44, R79 ;  /* 0x0000004f2c2c7221 */ /* 0x000fe20000000000 */
[----:B------:R-:W-:Y:S01]  /*50c0*/  @!P3 FMUL R147, R147, 0.5 ;  /* 0x3f0000009393b820 */ /* 0x000fe20000400000 */
[----:B------:R-:W-:Y:S02]  /*50d0*/  WARPGROUP.DEPBAR.LE gsb0, 0x0 ;  /* 0x00008000000079c5 */ /* 0x000fe40000010000 */
[----:B------:R-:W1:Y:S01]  /*50e0*/  MUFU.EX2 R27, R142 ;  /* 0x0000008e001b7308 */ /* 0x000e620000000800 */
[----:B------:R-:W-:Y:S02]  /*50f0*/  F2FP.BF16.F32.PACK_AB R24, R10, R65 ;  /* 0x000000410a18723e */ /* 0x000fe400000010ff */
[----:B------:R-:W-:Y:S02]  /*5100*/  F2FP.BF16.F32.PACK_AB R26, R12, R11 ;  /* 0x0000000b0c1a723e */ /* 0x000fe400000010ff */
[----:B------:R-:W-:-:S03]  /*5110*/  F2FP.BF16.F32.PACK_AB R25, R22, R21 ;  /* 0x000000151619723e */ /* 0x000fc600000010ff */
[----:B------:R-:W2:Y:S08]  /*5120*/  MUFU.EX2 R11, R148 ;  /* 0x00000094000b7308 */ /* 0x000eb00000000800 */
[----:B------:R-:W3:Y:S01]  /*5130*/  MUFU.EX2 R10, R149 ;  /* 0x00000095000a7308 */ /* 0x000ee20000000800 */
[----:B-1----:R-:W-:Y:S01]  /*5140*/  @!P6 FMUL R27, R27, R27 ;  /* 0x0000001b1b1be220 */ /* 0x002fe20000400000 */
[----:B------:R-:W-:-:S03]  /*5150*/  FSETP.GEU.AND P6, PT, R146, -126, PT ;  /* 0xc2fc00009200780b */ /* 0x000fc60003fce000 */
[----:B------:R-:W-:Y:S01]  /*5160*/  FADD R78, R78, R27 ;  /* 0x0000001b4e4e7221 */ /* 0x000fe20000000000 */
[----:B------:R-:W-:Y:S02]  /*5170*/  F2FP.BF16.F32.PACK_AB R27, R20, R27 ;  /* 0x0000001b141b723e */ /* 0x000fe400000010ff */
[----:B------:R-:W1:Y:S01]  /*5180*/  MUFU.EX2 R12, R147 ;  /* 0x00000093000c7308 */ /* 0x000e620000000800 */
[----:B--2---:R-:W-:Y:S01]  /*5190*/  @!P2 FMUL R11, R11, R11 ;  /* 0x0000000b0b0ba220 */ /* 0x004fe20000400000 */
[----:B------:R-:W-:Y:S01]  /*51a0*/  WARPGROUP.ARRIVE ;  /* 0x00000000000079c5 */ /* 0x000fe20000000000 */
[----:B------:R-:W-:Y:S01]  /*51b0*/  FSETP.GEU.AND P2, PT, R151, -126, PT ;  /* 0xc2fc00009700780b */ /* 0x000fe20003f4e000 */
[----:B------:R-:W-:Y:S01]  /*51c0*/  FADD R78, R49, R78 ;  /* 0x0000004e314e7221 */ /* 0x000fe20000000000 */
[----:B------:R-:W-:Y:S02]  /*51d0*/  FADD R84, R84, R11 ;  /* 0x0000000b54547221 */ /* 0x000fe40000000000 */
[----:B------:R-:W-:Y:S01]  /*51e0*/  @!P6 FMUL R146, R146, 0.5 ;  /* 0x3f0000009292e820 */ /* 0x000fe20000400000 */
[----:B------:R-:W-:Y:S01]  /*51f0*/  HGMMA.64x32x16.F32.BF16 R152, R24, gdesc[UR4].tnspB, R152, gsb0 ;  /* 0x4060000418987df0 */ /* 0x000fe20008001898 */
[----:B---3--:R-:W-:Y:S01]  /*5200*/  @!P1 FMUL R10, R10, R10 ;  /* 0x0000000a0a0a9220 */ /* 0x008fe20000400000 */
[----:B------:R-:W-:Y:S01]  /*5210*/  UIADD3 UR6, UR14, 0x7c0, URZ ;  /* 0x000007c00e067890 */ /* 0x000fe2000fffe03f */
[----:B------:R-:W-:Y:S01]  /*5220*/  FADD R84, R31, R84 ;  /* 0x000000541f547221 */ /* 0x000fe20000000000 */
[----:B------:R-:W-:Y:S01]  /*5230*/  UMOV UR7, 0x80000020 ;  /* 0x8000002000077882 */ /* 0x000fe20000000000 */
[----:B------:R-:W-:Y:S01]  /*5240*/  FADD R85, R85, R10 ;  /* 0x0000000a55557221 */ /* 0x000fe20000000000 */
[----:B------:R-:W-:Y:S01]  /*5250*/  FADD R41, R41, R78 ;  /* 0x0000004e29297221 */ /* 0x000fe20000000000 */
[----:B------:R-:W-:Y:S01]  /*5260*/  FADD R84, R39, R84 ;  /* 0x0000005427547221 */ /* 0x000fe20000000000 */
[----:B------:R-:W-:Y:S01]  /*5270*/  @!P2 FMUL R151, R151, 0.5 ;  /* 0x3f0000009797a820 */ /* 0x000fe20000400000 */
[----:B-1----:R-:W-:Y:S01]  /*5280*/  @!P3 FMUL R12, R12, R12 ;  /* 0x0000000c0c0cb220 */ /* 0x002fe20000400000 */
[----:B------:R-:W-:Y:S01]  /*5290*/  FADD R85, R32, R85 ;  /* 0x0000005520557221 */ /* 0x000fe20000000000 */
[----:B------:R-:W-:Y:S01]  /*52a0*/  FADD R84, R23, R84 ;  /* 0x0000005417547221 */ /* 0x000fe20000000000 */
[----:B------:R-:W1:Y:S02]  /*52b0*/  MUFU.EX2 R20, R151 ;  /* 0x0000009700147308 */ /* 0x000e640000000800 */
[----:B------:R-:W-:Y:S01]  /*52c0*/  FADD R85, R36, R85 ;  /* 0x0000005524557221 */ /* 0x000fe20000000000 */
[----:B------:R-:W-:-:S03]  /*52d0*/  FADD R57, R57, R84 ;  /* 0x0000005439397221 */ /* 0x000fc60000000000 */
[----:B------:R-:W-:-:S04]  /*52e0*/  FADD R28, R28, R85 ;  /* 0x000000551c1c7221 */ /* 0x000fc80000000000 */
[----:B------:R-:W-:-:S04]  /*52f0*/  FADD R28, R33, R28 ;  /* 0x0000001c211c7221 */ /* 0x000fc80000000000 */
[----:B------:R-:W-:Y:S01]  /*5300*/  FADD R21, R57, R28 ;  /* 0x0000001c39157221 */ /* 0x000fe20000000000 */
[----:B-1----:R-:W-:-:S04]  /*5310*/  @!P2 FMUL R20, R20, R20 ;  /* 0x000000141414a220 */ /* 0x002fc80000400000 */
[----:B------:R-:W-:-:S04]  /*5320*/  FADD R87, R87, R20 ;  /* 0x0000001457577221 */ /* 0x000fc80000000000 */
[----:B------:R-:W-:-:S04]  /*5330*/  FADD R87, R56, R87 ;  /* 0x0000005738577221 */ /* 0x000fc80000000000 */
[----:B------:R-:W-:-:S04]  /*5340*/  FADD R87, R48, R87 ;  /* 0x0000005730577221 */ /* 0x000fc80000000000 */
[----:B------:R-:W-:Y:S01]  /*5350*/  FADD R87, R44, R87 ;  /* 0x000000572c577221 */ /* 0x000fe20000000000 */
[----:B------:R-:W-:Y:S02]  /*5360*/  WARPGROUP.DEPBAR.LE gsb0, 0x0 ;  /* 0x00008000000079c5 */ /* 0x000fe40000010000 */
[----:B------:R-:W1:Y:S01]  /*5370*/  MUFU.EX2 R25, R146 ;  /* 0x0000009200197308 */ /* 0x000e620000000800 */
[----:B------:R-:W-:Y:S01]  /*5380*/  F2FP.BF16.F32.PACK_AB R26, R10, R11 ;  /* 0x0000000b0a1a723e */ /* 0x000fe200000010ff */
[----:B------:R-:W-:Y:S01]  /*5390*/  FADD R10, R83, R12 ;  /* 0x0000000c530a7221 */ /* 0x000fe20000000000 */
[----:B------:R-:W-:-:S03]  /*53a0*/  F2FP.BF16.F32.PACK_AB R24, R18, R13 ;  /* 0x0000000d1218723e */ /* 0x000fc600000010ff */
[----:B------:R-:W-:Y:S02]  /*53b0*/  FADD R10, R51, R10 ;  /* 0x0000000a330a7221 */ /* 0x000fe40000000000 */
[----:B------:R-:W2:Y:S02]  /*53c0*/  MUFU.EX2 R27, R150 ;  /* 0x00000096001b7308 */ /* 0x000ea40000000800 */
[----:B------:R-:W-:-:S04]  /*53d0*/  FADD R43, R43, R10 ;  /* 0x0000000a2b2b7221 */ /* 0x000fc80000000000 */
[----:B------:R-:W-:Y:S01]  /*53e0*/  FADD R42, R42, R43 ;  /* 0x0000002b2a2a7221 */ /* 0x000fe20000000000 */
[----:B-1----:R-:W-:-:S03]  /*53f0*/  @!P6 FMUL R25, R25, R25 ;  /* 0x000000191919e220 */ /* 0x002fc60000400000 */
[----:B------:R-:W-:Y:S01]  /*5400*/  FADD R42, R42, R87 ;  /* 0x000000572a2a7221 */ /* 0x000fe20000000000 */
[----:B------:R-:W-:Y:S01]  /*5410*/  FADD R11, R82, R25 ;  /* 0x00000019520b7221 */ /* 0x000fe20000000000 */
[----:B------:R-:W-:Y:S02]  /*5420*/  F2FP.BF16.F32.PACK_AB R25, R12, R25 ;  /* 0x000000190c19723e */ /* 0x000fe400000010ff */
[----:B------:R-:W-:Y:S01]  /*5430*/  IADD3 R12, R2, 0x11020, RZ ;  /* 0x00011020020c7810 */ /* 0x000fe20007ffe0ff */
[----:B--2---:R-:W-:Y:S01]  /*5440*/  @!P4 FMUL R27, R27, R27 ;  /* 0x0000001b1b1bc220 */ /* 0x004fe20000400000 */
[----:B------:R-:W-:Y:S02]  /*5450*/  FADD R11, R54, R11 ;  /* 0x0000000b360b7221 */ /* 0x000fe40000000000 */
[----:B------:R-:W-:Y:S01]  /*5460*/  PRMT R13, RZ, 0x654, R12 ;  /* 0x00000654ff0d7816 */ /* 0x000fe2000000000c */
[----:B------:R-:W-:Y:S01]  /*5470*/  FADD R86, R86, R27 ;  /* 0x0000001b56567221 */ /* 0x000fe20000000000 */
[----:B------:R-:W-:Y:S01]  /*5480*/  F2FP.BF16.F32.PACK_AB R27, R20, R27 ;  /* 0x0000001b141b723e */ /* 0x000fe200000010ff */
[----:B------:R-:W-:-:S02]  /*5490*/  FADD R46, R46, R11 ;  /* 0x0000000b2e2e7221 */ /* 0x000fc40000000000 */
[----:B------:R-:W-:Y:S01]  /*54a0*/  FADD R86, R53, R86 ;  /* 0x0000005635567221 */ /* 0x000fe20000000000 */
[----:B------:R-:W-:Y:S01]  /*54b0*/  WARPGROUP.ARRIVE ;  /* 0x00000000000079c5 */ /* 0x000fe20000000000 */
[----:B------:R-:W-:Y:S02]  /*54c0*/  FADD R46, R55, R46 ;  /* 0x0000002e372e7221 */ /* 0x000fe40000000000 */
[----:B------:R-:W-:-:S03]  /*54d0*/  FADD R86, R45, R86 ;  /* 0x000000562d567221 */ /* 0x000fc60000000000 */
[----:B------:R-:W-:Y:S01]  /*54e0*/  HGMMA.64x32x16.F32.BF16 R152, R24, gdesc[UR4].tnspB, R152, gsb0 ;  /* 0x4060000418987df0 */ /* 0x000fe20008001898 */
[----:B------:R-:W-:-:S04]  /*54f0*/  FADD R41, R41, R86 ;  /* 0x0000005629297221 */ /* 0x000fc80000000000 */
[----:B------:R-:W-:-:S04]  /*5500*/  FADD R41, R46, R41 ;  /* 0x000000292e297221 */ /* 0x000fc80000000000 */
[----:B------:R-:W-:Y:S01]  /*5510*/  FADD R20, R41, R42 ;  /* 0x0000002a29147221 */ /* 0x000fe20000000000 */
[----:B------:R-:W-:Y:S02]  /*5520*/  WARPGROUP.DEPBAR.LE gsb0, 0x0 ;  /* 0x00008000000079c5 */ /* 0x000fe40000010000 */
[----:B------:R1:W-:Y:S01]  /*5530*/  SYNCS.ARRIVE.TRANS64.RED.A1T0 RZ, [R13+URZ], RZ ;  /* 0x000000ff0dff79a7 */ /* 0x0003e2000810043f */
[----:B------:R-:W-:Y:S05]  /*5540*/  @!P5 BRA `(.L_x_24) ;  /* 0x0000004c0088d947 */ /* 0x000fea0003800000 */
[----:B------:R-:W-:Y:S01]  /*5550*/  MOV R19, R3 ;  /* 0x0000000300137202 */ /* 0x000fe20000000f00 */
[----:B------:R-:W-:Y:S01]  /*5560*/  ULDC.64 UR22, c[0x0][0x198] ;  /* 0x0000660000167ab9 */ /* 0x000fe20000000a00 */
[----:B------:R-:W-:Y:S01]  /*5570*/  MOV R11, R0 ;  /* 0x00000000000b7202 */ /* 0x000fe20000000f00 */
[----:B------:R-:W-:Y:S01]  /*5580*/  ULDC UR15, c[0x0][0x604] ;  /* 0x00018100000f7ab9 */ /* 0x000fe20000000800 */
[----:B-1----:R-:W-:Y:S02]  /*5590*/  MOV R13, 0x1 ;  /* 0x00000001000d7802 */ /* 0x002fe40000000f00 */
[----:B------:R-:W-:-:S07]  /*55a0*/  MOV R15, 0x2 ;  /* 0x00000002000f7802 */ /* 0x000fce0000000f00 */
.L_x_37:
[----:B------:R-:W-:Y:S01]  /*55b0*/  LEA R3, R15, R2, 0x3 ;  /* 0x000000020f037211 */ /* 0x000fe200078e18ff */
[----:B------:R-:W-:Y:S05]  /*55c0*/  YIELD ;  /* 0x0000000000007946 */ /* 0x000fea0003800000 */
[----:B------:R-:W-:-:S04]  /*55d0*/  SHF.L.U32 R0, R4, 0x1f, RZ ;  /* 0x0000001f04007819 */ /* 0x000fc800000006ff */
[----:B-1----:R-:W1:Y:S02]  /*55e0*/  SYNCS.PHASECHK.TRANS64.TRYWAIT P1, [R3+URZ+0x11000], R0 ;  /* 0x01100000030075a7 */ /* 0x002e64000802017f */
[----:B-1----:R-:W-:Y:S05]  /*55f0*/  @!P1 BRA `(.L_x_25) ;  /* 0x0000005c00ac9947 */ /* 0x002fea0003800000 */
.L_x_65:
[----:B------:R-:W-:Y:S05]  /*5600*/  WARPSYNC.ALL ;  /* 0x0000000000007948 */ /* 0x000fea0003800000 */
[----:B------:R-:W-:Y:S01]  /*5610*/  LEA R22, R15, UR20, 0xa ;  /* 0x000000140f167c11 */ /* 0x000fe2000f8e50ff */
[----:B------:R-:W-:Y:S01]  /*5620*/  WARPGROUP.ARRIVE ;  /* 0x00000000000079c5 */ /* 0x000fe20000000000 */
[----:B------:R-:W-:Y:S02]  /*5630*/  MOV R23, 0x80000020 ;  /* 0x8000002000177802 */ /* 0x000fe40000000f00 */
[----:B------:R-:W-:Y:S02]  /*5640*/  R2UR UR6, R22 ;  /* 0x00000000160672ca */ /* 0x000fe400000e0000 */
[----:B------:R-:W-:-:S02]  /*5650*/  R2UR UR7, R23 ;  /* 0x00000000170772ca */ /* 0x000fc400000e0000 */
[----:B------:R-:W-:Y:S02]  /*5660*/  IADD3 R22, R22, 0x2, RZ ;  /* 0x0000000216167810 */ /* 0x000fe40007ffe0ff */
[----:B------:R-:W-:Y:S02]  /*5670*/  MOV R23, 0x80000020 ;  /* 0x8000002000177802 */ /* 0x000fe40000000f00 */
[----:B------:R-:W-:Y:S02]  /*5680*/  R2UR UR18, R22 ;  /* 0x00000000161272ca */ /* 0x000fe400000e0000 */
[----:B------:R-:W-:Y:S02]  /*5690*/  R2UR UR19, R23 ;  /* 0x00000000171372ca */ /* 0x000fe400000e0000 */
[----:B------:R-:W-:-:S03]  /*56a0*/  ISETP.NE.AND P1, PT, R9, RZ, PT ;  /* 0x000000ff0900720c */ /* 0x000fc60003f25270 */
[----:B------:R-:W-:Y:S03]  /*56b0*/  HGMMA.64x256x16.F32.BF16 R24, gdesc[UR4], RZ, !UPT, gsb0 ;  /* 0x03e00000041879f0 */ /* 0x000fe6000c0018ff */
[----:B------:R-:W-:Y:S02]  /*56c0*/  WARPGROUP.DEPBAR.LE gsb0, 0x0 ;  /* 0x00008000000079c5 */ /* 0x000fe40000010000 */
[----:B------:R-:W-:-:S15]  /*56d0*/  WARPGROUP.ARRIVE ;  /* 0x00000000000079c5 */ /* 0x000fde0000000000 */
[----:B------:R-:W-:-:S08]  /*56e0*/  NOP ;  /* 0x0000000000007918 */ /* 0x000fd00000000000 */
[----:B------:R-:W-:Y:S03]  /*56f0*/  HGMMA.64x256x16.F32.BF16 R24, gdesc[UR16], R24, gsb0 ;  /* 0x03e00000101879f0 */ /* 0x000fe60008001818 */
[----:B------:R-:W-:Y:S02]  /*5700*/  WARPGROUP.DEPBAR.LE gsb0, 0x0 ;  /* 0x00008000000079c5 */ /* 0x000fe40000010000 */
[----:B------:R-:W-:Y:S05]  /*5710*/  @P1 BRA `(.L_x_26) ;  /* 0x0000000000841947 */ /* 0x000fea0003800000 */
[----:B------:R-:W-:-:S13]  /*5720*/  ISETP.LT.OR P2, PT, R7, 0x1, !P0 ;  /* 0x000000010700780c */ /* 0x000fda0004741670 */
[----:B------:R-:W-:Y:S05]  /*5730*/  @P2 BRA `(.L_x_27) ;  /* 0x0000000000782947 */ /* 0x000fea0003800000 */
[----:B-1----:R-:W-:Y:S02]  /*5740*/  LEA R0, R5, R2, 0x3 ;  /* 0x0000000205007211 */ /* 0x002fe400078e18ff */
[----:B------:R-:W-:Y:S02]  /*5750*/  SHF.L.U32 R3, R6, 0x1f, RZ ;  /* 0x0000001f06037819 */ /* 0x000fe400000006ff */
[----:B------:R-:W-:Y:S02]  /*5760*/  ISETP.NE.AND P3, PT, R16, RZ, PT ;  /* 0x000000ff1000720c */ /* 0x000fe40003f65270 */
[----:B------:R-:W1:Y:S02]  /*5770*/  SYNCS.PHASECHK.TRANS64.TRYWAIT P2, [R0+URZ+0x11020], R3 ;  /* 0x01102003000075a7 */ /* 0x000e64000804017f */
[----:B-1----:R-:W-:Y:S09]  /*5780*/  @!P2 BRA `(.L_x_28) ;  /* 0x0000005c005ca947 */ /* 0x002ff20003800000 */
.L_x_66:
[----:B------:R-:W-:Y:S05]  /*5790*/  @P3 BRA `(.L_x_29) ;  /* 0x0000000000143947 */ /* 0x000fea0003800000 */
[----:B------:R-:W-:Y:S02]  /*57a0*/  LOP3.LUT P2, RZ, R17, 0x1f, RZ, 0xc0, !PT ;  /* 0x0000001f11ff7812 */ /* 0x000fe4000784c0ff */
[----:B-1----:R-:W-:-:S04]  /*57b0*/  MOV R3, 0x4000 ;  /* 0x0000400000037802 */ /* 0x002fc80000000f00 */
[----:B------:R2:W-:Y:S07]  /*57c0*/  SYNCS.ARRIVE.TRANS64 RZ, [R0+URZ+0x11000], R3 ;  /* 0x0110000300ff79a7 */ /* 0x0005ee000800003f */
[----:B------:R-:W-:Y:S05]  /*57d0*/  @!P2 BRA `(.L_x_29) ;  /* 0x000000000004a947 */ /* 0x000fea0003800000 */
[----:B------:R-:W-:Y:S01]  /*57e0*/  BPT.TRAP 0x1 ;  /* 0x000000040000795c */ /* 0x000fe20000300000 */
.L_x_29:
[----:B-12---:R-:W-:Y:S01]  /*57f0*/  LEA R3, R5, R2, 0xe ;  /* 0x0000000205037211 */ /* 0x006fe200078e70ff */
[----:B------:R-:W-:Y:S01]  /*5800*/  UIADD3 UR6, UP0, UR22, 0x1f0, URZ ;  /* 0x000001f016067890 */ /* 0x000fe2000ff1e03f */
[----:B------:R-:W-:Y:S01]  /*5810*/  R2UR UR35, R8 ;  /* 0x00000000082372ca */ /* 0x000fe200000e0000 */
[----:B------:R-:W-:Y:S01]  /*5820*/  UMOV UR8, 0x0 ;  /* 0x0000000000087882 */ /* 0x000fe20000000000 */
[----:B------:R-:W-:Y:S01]  /*5830*/  R2UR UR33, R0 ;  /* 0x00000000002172ca */ /* 0x000fe200000e0000 */
[----:B------:R-:W-:Y:S01]  /*5840*/  UIADD3.X UR7, URZ, UR23, URZ, UP0, !UPT ;  /* 0x000000173f077290 */ /* 0x000fe200087fe43f */
[----:B------:R-:W-:Y:S01]  /*5850*/  R2UR UR32, R3 ;  /* 0x00000000032072ca */ /* 0x000fe200000e0000 */
[----:B------:R-:W-:Y:S01]  /*5860*/  UMOV UR9, 0x10000000 ;  /* 0x1000000000097882 */ /* 0x000fe20000000000 */
[----:B------:R-:W-:Y:S01]  /*5870*/  UMOV UR34, URZ ;  /* 0x0000003f00227c82 */ /* 0x000fe20008000000 */
[----:B------:R-:W-:-:S04]  /*5880*/  IADD3 R5, R5, 0x1, RZ ;  /* 0x0000000105057810 */ /* 0x000fc80007ffe0ff */
[C---:B------:R-:W-:Y:S02]  /*5890*/  ISETP.NE.AND P2, PT, R5.reuse, 0x4, PT ;  /* 0x000000040500780c */ /* 0x040fe40003f45270 */
[----:B------:R-:W-:Y:S02]  /*58a0*/  USHF.L.U32 UR35, UR35, 0x8, URZ ;  /* 0x0000000823237899 */ /* 0x000fe4000800063f */
[----:B------:R-:W-:Y:S01]  /*58b0*/  UIADD3 UR33, UR33, 0x11000, URZ ;  /* 0x0001100021217890 */ /* 0x000fe2000fffe03f */
[----:B------:R-:W-:Y:S01]  /*58c0*/  SEL R3, RZ, 0x1, P2 ;  /* 0x00000001ff037807 */ /* 0x000fe20001000000 */
[----:B------:R-:W-:Y:S01]  /*58d0*/  UIADD3 UR32, UR32, 0x1000, URZ ;  /* 0x0000100020207890 */ /* 0x000fe2000fffe03f */
[----:B------:R-:W-:Y:S02]  /*58e0*/  SEL R5, R5, RZ, P2 ;  /* 0x000000ff05057207 */ /* 0x000fe40001000000 */
[----:B------:R-:W-:-:S06]  /*58f0*/  LOP3.LUT R6, R6, R3, RZ, 0x3c, !PT ;  /* 0x0000000306067212 */ /* 0x000fcc00078e3cff */
[----:B------:R2:W-:Y:S02]  /*5900*/  UTMALDG.4D [UR32], [UR6], desc[UR8] ;  /* 0x00000820060075b4 */ /* 0x0005e40008019000 */
[----:B--2---:R-:W-:Y:S01]  /*5910*/  NOP ;  /* 0x0000000000007918 */ /* 0x004fe20000000000 */
.L_x_27:
[----:B------:R-:W-:-:S07]  /*5920*/  IADD3 R7, R7, -0x1, RZ ;  /* 0xffffffff07077810 */ /* 0x000fce0007ffe0ff */
.L_x_26:
[----:B------:R-:W-:Y:S01]  /*5930*/  IADD3 R15, R15, 0x1, RZ ;  /* 0x000000010f0f7810 */ /* 0x000fe20007ffe0ff */
[----:B------:R-:W-:Y:S05]  /*5940*/  WARPSYNC.ALL ;  /* 0x0000000000007948 */ /* 0x000fea0003800000 */
[----:B------:R-:W-:-:S04]  /*5950*/  ISETP.NE.AND P2, PT, R15, 0x4, PT ;  /* 0x000000040f00780c */ /* 0x000fc80003f45270 */
[----:B-1----:R-:W-:Y:S02]  /*5960*/  SEL R3, RZ, 0x1, P2 ;  /* 0x00000001ff037807 */ /* 0x002fe40001000000 */
[----:B------:R-:W-:Y:S02]  /*5970*/  SEL R15, R15, RZ, P2 ;  /* 0x000000ff0f0f7207 */ /* 0x000fe40001000000 */
[----:B------:R-:W-:Y:S02]  /*5980*/  LOP3.LUT R4, R4, R3, RZ, 0x3c, !PT ;  /* 0x0000000304047212 */ /* 0x000fe400078e3cff */
[----:B------:R-:W-:Y:S01]  /*5990*/  FMNMX R0, R24, R19, !PT ;  /* 0x0000001318007209 */ /* 0x000fe20007800000 */
[----:B------:R-:W-:Y:S01]  /*59a0*/  BSSY B0, `(.L_x_30) ;  /* 0x00000a4000007945 */ /* 0x000fe20003800000 */
        /* <DEDUP_REMOVED lines=127> */
[----:B------:R-:W-:Y:S01]  /*61a0*/  LEA R168, R13, R12, 0x3 ;  /* 0x0000000c0da87211 */ /* 0x000fe200078e18ff */
[----:B------:R-:W1:Y:S01]  /*61b0*/  SHFL.BFLY PT, R3, R10, 0x1, 0x1f ;  /* 0x0c201f000a037f89 */ /* 0x000e6200000e0000 */
[----:B------:R-:W-:-:S02]  /*61c0*/  LEA R172, R15, R2, 0x3 ;  /* 0x000000020fac7211 */ /* 0x000fc400078e18ff */
[----:B------:R-:W-:Y:S01]  /*61d0*/  PRMT R168, RZ, 0x654, R168 ;  /* 0x00000654ffa87816 */ /* 0x000fe200000000a8 */
[----:B------:R-:W2:Y:S03]  /*61e0*/  SHFL.BFLY PT, R23, R18, 0x1, 0x1f ;  /* 0x0c201f0012177f89 */ /* 0x000ea600000e0000 */
[----:B------:R3:W-:Y:S01]  /*61f0*/  SYNCS.ARRIVE.TRANS64.RED.A1T0 RZ, [R168+URZ], RZ ;  /* 0x000000ffa8ff79a7 */ /* 0x0007e2000810043f */
[----:B-1----:R-:W-:Y:S02]  /*6200*/  FMNMX R22, R10, R3, !PT ;  /* 0x000000030a167209 */ /* 0x002fe40007800000 */
[----:B--2---:R-:W-:-:S03]  /*6210*/  FMNMX R23, R18, R23, !PT ;  /* 0x0000001712177209 */ /* 0x004fc60007800000 */
[----:B------:R-:W1:Y:S04]  /*6220*/  SHFL.BFLY PT, R3, R22, 0x2, 0x1f ;  /* 0x0c401f0016037f89 */ /* 0x000e6800000e0000 */
[----:B------:R-:W2:Y:S01]  /*6230*/  SHFL.BFLY PT, R0, R23, 0x2, 0x1f ;  /* 0x0c401f0017007f89 */ /* 0x000ea200000e0000 */
[----:B-1----:R-:W-:-:S04]  /*6240*/  FMNMX R3, R22, R3, !PT ;  /* 0x0000000316037209 */ /* 0x002fc80007800000 */
[----:B------:R-:W-:Y:S02]  /*6250*/  FSETP.NEU.AND P2, PT, R3, -INF , PT ;  /* 0xff8000000300780b */ /* 0x000fe40003f4d000 */
[----:B--2---:R-:W-:Y:S02]  /*6260*/  FMNMX R0, R23, R0, !PT ;  /* 0x0000000017007209 */ /* 0x004fe40007800000 */
[----:B------:R-:W-:Y:S02]  /*6270*/  FSEL R170, R3, RZ, P2 ;  /* 0x000000ff03aa7208 */ /* 0x000fe40001000000 */
[----:B------:R-:W-:-:S03]  /*6280*/  FSETP.NEU.AND P3, PT, R0, -INF , PT ;  /* 0xff8000000000780b */ /* 0x000fc60003f6d000 */
[----:B------:R-:W-:Y:S01]  /*6290*/  FADD R10, -R170, R19 ;  /* 0x00000013aa0a7221 */ /* 0x000fe20000000100 */
[----:B------:R-:W-:Y:S02]  /*62a0*/  SHF.L.U32 R19, R4, 0x1f, RZ ;  /* 0x0000001f04137819 */ /* 0x000fe400000006ff */
[----:B------:R-:W-:Y:S01]  /*62b0*/  FSEL R18, R0, RZ, P3 ;  /* 0x000000ff00127208 */ /* 0x000fe20001800000 */
[----:B------:R-:W-:Y:S01]  /*62c0*/  FMUL R10, R10, UR15 ;  /* 0x0000000f0a0a7c20 */ /* 0x000fe20008400000 */
[----:B------:R-:W1:Y:S03]  /*62d0*/  SYNCS.PHASECHK.TRANS64.TRYWAIT P4, [R172+URZ+0x11000], R19 ;  /* 0x01100013ac0075a7 */ /* 0x000e66000808017f */
[----:B------:R-:W-:Y:S01]  /*62e0*/  FADD R11, -R18, R11 ;  /* 0x0000000b120b7221 */ /* 0x000fe20000000100 */
[----:B------:R-:W-:Y:S01]  /*62f0*/  FSETP.GEU.AND P5, PT, R10, -126, PT ;  /* 0xc2fc00000a00780b */ /* 0x000fe20003fae000 */
[----:B------:R-:W-:-:S02]  /*6300*/  FMUL R18, R18, UR15 ;  /* 0x0000000f12127c20 */ /* 0x000fc40008400000 */
[----:B------:R-:W-:Y:S02]  /*6310*/  FMUL R11, R11, UR15 ;  /* 0x0000000f0b0b7c20 */ /* 0x000fe40008400000 */
[--C-:B------:R-:W-:Y:S01]  /*6320*/  FFMA R26, R26, UR15, -R18.reuse ;  /* 0x0000000f1a1a7c23 */ /* 0x100fe20008000812 */
[--C-:B------:R-:W-:Y:S01]  /*6330*/  FFMA R27, R27, UR15, -R18.reuse ;  /* 0x0000000f1b1b7c23 */ /* 0x100fe20008000812 */
[----:B---3--:R-:W-:Y:S01]  /*6340*/  FFMA R168, R30, UR15, -R18 ;  /* 0x0000000f1ea87c23 */ /* 0x008fe20008000812 */
[----:B------:R-:W-:Y:S02]  /*6350*/  FSETP.GEU.AND P6, PT, R11, -126, PT ;  /* 0xc2fc00000b00780b */ /* 0x000fe40003fce000 */
[----:B------:R-:W-:Y:S02]  /*6360*/  FSETP.GEU.AND P2, PT, R26, -126, PT ;  /* 0xc2fc00001a00780b */ /* 0x000fe40003f4e000 */
[----:B------:R-:W-:Y:S01]  /*6370*/  FSETP.GEU.AND P3, PT, R27, -126, PT ;  /* 0xc2fc00001b00780b */ /* 0x000fe20003f6e000 */
[----:B------:R-:W-:-:S04]  /*6380*/  @!P5 FMUL R10, R10, 0.5 ;  /* 0x3f0000000a0ad820 */ /* 0x000fc80000400000 */
[----:B------:R2:W3:Y:S04]  /*6390*/  MUFU.EX2 R22, R10 ;  /* 0x0000000a00167308 */ /* 0x0004e80000000800 */
[----:B------:R-:W-:Y:S02]  /*63a0*/  @!P6 FMUL R11, R11, 0.5 ;  /* 0x3f0000000b0be820 */ /* 0x000fe40000400000 */
[----:B------:R-:W-:Y:S02]  /*63b0*/  @!P2 FMUL R26, R26, 0.5 ;  /* 0x3f0000001a1aa820 */ /* 0x000fe40000400000 */
[----:B------:R2:W4:Y:S02]  /*63c0*/  MUFU.EX2 R23, R11 ;  /* 0x0000000b00177308 */ /* 0x0005240000000800 */
[----:B-123--:R-:W-:Y:S05]  /*63d0*/  @!P4 BRA `(.L_x_31) ;  /* 0x00000050005cc947 */ /* 0x00efea0003800000 */
.L_x_67:
[----:B------:R-:W-:Y:S05]  /*63e0*/  BSYNC B0 ;  /* 0x0000000000007941 */ /* 0x000fea0003800000 */
.L_x_30:
[----:B------:R-:W-:Y:S01]  /*63f0*/  @!P3 FMUL R27, R27, 0.5 ;  /* 0x3f0000001b1bb820 */ /* 0x000fe20000400000 */
[--C-:B------:R-:W-:Y:S01]  /*6400*/  FFMA R169, R31, UR15, -R18.reuse ;  /* 0x0000000f1fa97c23 */ /* 0x100fe20008000812 */
[----:B-1----:R-:W-:Y:S01]  /*6410*/  FMUL R19, R170, UR15 ;  /* 0x0000000faa137c20 */ /* 0x002fe20008400000 */
[----:B------:R-:W-:Y:S01]  /*6420*/  @!P5 FMUL R22, R22, R22 ;  /* 0x000000161616d220 */ /* 0x000fe20000400000 */
[----:B------:R-:W1:Y:S01]  /*6430*/  MUFU.EX2 R31, R27 ;  /* 0x0000001b001f7308 */ /* 0x000e620000000800 */
[----:B------:R-:W-:Y:S01]  /*6440*/  FSETP.GEU.AND P4, PT, R168, -126, PT ;  /* 0xc2fc0000a800780b */ /* 0x000fe20003f8e000 */
[--C-:B------:R-:W-:Y:S01]  /*6450*/  FFMA R10, R28, UR15, -R19.reuse ;  /* 0x0000000f1c0a7c23 */ /* 0x100fe20008000813 */
[----:B------:R-:W-:Y:S01]  /*6460*/  FSETP.GEU.AND P5, PT, R169, -126, PT ;  /* 0xc2fc0000a900780b */ /* 0x000fe20003fae000 */
[--C-:B------:R-:W-:Y:S01]  /*6470*/  FFMA R11, R29, UR15, -R19.reuse ;  /* 0x0000000f1d0b7c23 */ /* 0x100fe20008000813 */
[--C-:B------:R-:W-:Y:S01]  /*6480*/  FFMA R170, R32, UR15, -R19.reuse ;  /* 0x0000000f20aa7c23 */ /* 0x100fe20008000813 */
[--C-:B------:R-:W-:Y:S01]  /*6490*/  FFMA R173, R33, UR15, -R19.reuse ;  /* 0x0000000f21ad7c23 */ /* 0x100fe20008000813 */
[--C-:B------:R-:W-:Y:S01]  /*64a0*/  FFMA R33, R35, UR15, -R18.reuse ;  /* 0x0000000f23217c23 */ /* 0x100fe20008000812 */
[--C-:B------:R-:W-:Y:S01]  /*64b0*/  FFMA R24, R24, UR15, -R19.reuse ;  /* 0x0000000f18187c23 */ /* 0x100fe20008000813 */
[----:B----4-:R-:W-:Y:S01]  /*64c0*/  @!P6 FMUL R23, R23, R23 ;  /* 0x000000171717e220 */ /* 0x010fe20000400000 */
[--C-:B------:R-:W-:Y:S01]  /*64d0*/  FFMA R35, R37, UR15, -R19.reuse ;  /* 0x0000000f25237c23 */ /* 0x100fe20008000813 */
[--C-:B------:R-:W-:Y:S01]  /*64e0*/  FFMA R37, R38, UR15, -R18.reuse ;  /* 0x0000000f26257c23 */ /* 0x100fe20008000812 */
[--C-:B------:R-:W-:Y:S01]  /*64f0*/  FFMA R38, R40, UR15, -R19.reuse ;  /* 0x0000000f28267c23 */ /* 0x100fe20008000813 */
[----:B------:R-:W-:Y:S01]  /*6500*/  FSETP.GEU.AND P6, PT, R24, -126, PT ;  /* 0xc2fc00001800780b */ /* 0x000fe20003fce000 */
[----:B------:R-:W-:Y:S01]  /*6510*/  @!P4 FMUL R168, R168, 0.5 ;  /* 0x3f000000a8a8c820 */ /* 0x000fe20000400000 */
[--C-:B------:R-:W-:Y:S01]  /*6520*/  FFMA R172, R34, UR15, -R18.reuse ;  /* 0x0000000f22ac7c23 */ /* 0x100fe20008000812 */
[----:B------:R-:W-:Y:S01]  /*6530*/  @!P5 FMUL R169, R169, 0.5 ;  /* 0x3f000000a9a9d820 */ /* 0x000fe20000400000 */
[----:B-1----:R-:W-:Y:S01]  /*6540*/  @!P3 FMUL R31, R31, R31 ;  /* 0x0000001f1f1fb220 */ /* 0x002fe20000400000 */
[----:B------:R-:W-:Y:S01]  /*6550*/  FSETP.GEU.AND P3, PT, R10, -126, PT ;  /* 0xc2fc00000a00780b */ /* 0x000fe20003f6e000 */
[--C-:B------:R-:W-:Y:S01]  /*6560*/  FFMA R34, R36, UR15, -R19.reuse ;  /* 0x0000000f24227c23 */ /* 0x100fe20008000813 */
[----:B------:R-:W1:Y:S01]  /*6570*/  MUFU.EX2 R168, R168 ;  /* 0x000000a800a87308 */ /* 0x000e620000000800 */
[--C-:B------:R-:W-:Y:S01]  /*6580*/  FFMA R40, R42, UR15, -R18.reuse ;  /* 0x0000000f2a287c23 */ /* 0x100fe20008000812 */
[--C-:B------:R-:W-:Y:S01]  /*6590*/  FFMA R45, R45, UR15, -R19.reuse ;  /* 0x0000000f2d2d7c23 */ /* 0x100fe20008000813 */
[--C-:B------:R-:W-:Y:S01]  /*65a0*/  FFMA R36, R39, UR15, -R18.reuse ;  /* 0x0000000f27247c23 */ /* 0x100fe20008000812 */
[--C-:B------:R-:W-:Y:S01]  /*65b0*/  FFMA R39, R41, UR15, -R19.reuse ;  /* 0x0000000f29277c23 */ /* 0x100fe20008000813 */
[--C-:B------:R-:W-:Y:S01]  /*65c0*/  FFMA R25, R25, UR15, -R19.reuse ;  /* 0x0000000f19197c23 */ /* 0x100fe20008000813 */
[----:B------:R-:W-:Y:S01]  /*65d0*/  @!P6 FMUL R24, R24, 0.5 ;  /* 0x3f0000001818e820 */ /* 0x000fe20000400000 */
[--C-:B------:R-:W-:Y:S01]  /*65e0*/  FFMA R41, R43, UR15, -R18.reuse ;  /* 0x0000000f2b297c23 */ /* 0x100fe20008000812 */
[----:B------:R-:W2:Y:S01]  /*65f0*/  MUFU.EX2 R169, R169 ;  /* 0x000000a900a97308 */ /* 0x000ea20000000800 */
[--C-:B------:R-:W-:Y:S01]  /*6600*/  FFMA R46, R46, UR15, -R18.reuse ;  /* 0x0000000f2e2e7c23 */ /* 0x100fe20008000812 */
[--C-:B------:R-:W-:Y:S01]  /*6610*/  FFMA R42, R44, UR15, -R19.reuse ;  /* 0x0000000f2c2a7c23 */ /* 0x100fe20008000813 */
[----:B------:R-:W-:Y:S01]  /*6620*/  @!P3 FMUL R10, R10, 0.5 ;  /* 0x3f0000000a0ab820 */ /* 0x000fe20000400000 */
[--C-:B------:R-:W-:Y:S01]  /*6630*/  FFMA R44, R49, UR15, -R19.reuse ;  /* 0x0000000f312c7c23 */ /* 0x100fe20008000813 */
[----:B------:R-:W-:Y:S05]  /*6640*/  WARPSYNC.ALL ;  /* 0x0000000000007948 */ /* 0x000fea0003800000 */
[----:B------:R3:W4:Y:S01]  /*6650*/  MUFU.EX2 R29, R10 ;  /* 0x0000000a001d7308 */ /* 0x0007220000000800 */
[----:B-1----:R-:W-:Y:S01]  /*6660*/  @!P4 FMUL R168, R168, R168 ;  /* 0x000000a8a8a8c220 */ /* 0x002fe20000400000 */
[----:B------:R-:W-:Y:S01]  /*6670*/  FSETP.GEU.AND P4, PT, R11, -126, PT ;  /* 0xc2fc00000b00780b */ /* 0x000fe20003f8e000 */
[-C--:B------:R-:W-:Y:S01]  /*6680*/  FMUL R152, R152, R22.reuse ;  /* 0x0000001698987220 */ /* 0x080fe20000400000 */
[-C--:B------:R-:W-:Y:S01]  /*6690*/  FMUL R153, R153, R22.reuse ;  /* 0x0000001699997220 */ /* 0x080fe20000400000 */
[-C--:B------:R-:W-:Y:S01]  /*66a0*/  FMUL R156, R156, R22.reuse ;  /* 0x000000169c9c7220 */ /* 0x080fe20000400000 */
[-C--:B------:R-:W-:Y:S01]  /*66b0*/  FMUL R157, R157, R22.reuse ;  /* 0x000000169d9d7220 */ /* 0x080fe20000400000 */
[----:B--2---:R-:W-:Y:S01]  /*66c0*/  @!P5 FMUL R169, R169, R169 ;  /* 0x000000a9a9a9d220 */ /* 0x004fe20000400000 */
[----:B------:R-:W-:Y:S01]  /*66d0*/  FSETP.GEU.AND P5, PT, R170, -126, PT ;  /* 0xc2fc0000aa00780b */ /* 0x000fe20003fae000 */
[----:B------:R-:W1:Y:S01]  /*66e0*/  MUFU.EX2 R171, R24 ;  /* 0x0000001800ab7308 */ /* 0x000e620000000800 */
[--C-:B---3--:R-:W-:Y:S01]  /*66f0*/  FFMA R10, R47, UR15, -R18.reuse ;  /* 0x0000000f2f0a7c23 */ /* 0x108fe20008000812 */
[-C--:B------:R-:W-:Y:S01]  /*6700*/  FMUL R160, R160, R22.reuse ;  /* 0x00000016a0a07220 */ /* 0x080fe20000400000 */
[-C--:B------:R-:W-:Y:S01]  /*6710*/  FMUL R161, R161, R22.reuse ;  /* 0x00000016a1a17220 */ /* 0x080fe20000400000 */
[-C--:B------:R-:W-:Y:S01]  /*6720*/  FMUL R164, R164, R22.reuse ;  /* 0x00000016a4a47220 */ /* 0x080fe20000400000 */
[----:B------:R-:W-:Y:S01]  /*6730*/  FMUL R165, R165, R22 ;  /* 0x00000016a5a57220 */ /* 0x000fe20000400000 */
[----:B------:R-:W-:Y:S01]  /*6740*/  @!P4 FMUL R11, R11, 0.5 ;  /* 0x3f0000000b0bc820 */ /* 0x000fe20000400000 */
[----:B------:R-:W-:Y:S01]  /*6750*/  FMUL R154, R154, R23 ;  /* 0x000000179a9a7220 */ /* 0x000fe20000400000 */
[----:B----4-:R-:W-:Y:S01]  /*6760*/  @!P3 FMUL R29, R29, R29 ;  /* 0x0000001d1d1db220 */ /* 0x010fe20000400000 */
[----:B------:R-:W-:Y:S01]  /*6770*/  FSETP.GEU.AND P3, PT, R33, -126, PT ;  /* 0xc2fc00002100780b */ /* 0x000fe20003f6e000 */
[----:B------:R2:W3:Y:S01]  /*6780*/  MUFU.EX2 R32, R11 ;  /* 0x0000000b00207308 */ /* 0x0004e20000000800 */
[-C--:B------:R-:W-:Y:S01]  /*6790*/  FMUL R155, R155, R23.reuse ;  /* 0x000000179b9b7220 */ /* 0x080fe20000400000 */
[----:B------:R-:W-:Y:S01]  /*67a0*/  @!P5 FMUL R170, R170, 0.5 ;  /* 0x3f000000aaaad820 */ /* 0x000fe20000400000 */
[-C--:B------:R-:W-:Y:S01]  /*67b0*/  FMUL R158, R158, R23.reuse ;  /* 0x000000179e9e7220 */ /* 0x080fe20000400000 */
[-C--:B------:R-:W-:Y:S01]  /*67c0*/  FMUL R159, R159, R23.reuse ;  /* 0x000000179f9f7220 */ /* 0x080fe20000400000 */
[-C--:B------:R-:W-:Y:S01]  /*67d0*/  FMUL R162, R162, R23.reuse ;  /* 0x00000017a2a27220 */ /* 0x080fe20000400000 */
[----:B------:R-:W-:Y:S01]  /*67e0*/  FMUL R163, R163, R23 ;  /* 0x00000017a3a37220 */ /* 0x000fe20000400000 */
[----:B-1----:R-:W-:Y:S01]  /*67f0*/  @!P6 FMUL R171, R171, R171 ;  /* 0x000000abababe220 */ /* 0x002fe20000400000 */
[----:B------:R-:W1:Y:S01]  /*6800*/  MUFU.EX2 R170, R170 ;  /* 0x000000aa00aa7308 */ /* 0x000e620000000800 */
[----:B------:R-:W-:Y:S01]  /*6810*/  FSETP.GEU.AND P6, PT, R173, -126, PT ;  /* 0xc2fc0000ad00780b */ /* 0x000fe20003fce000 */
[--C-:B--2---:R-:W-:Y:S01]  /*6820*/  FFMA R11, R50, UR15, -R18.reuse ;  /* 0x0000000f320b7c23 */ /* 0x104fe20008000812 */
[-C--:B------:R-:W-:Y:S01]  /*6830*/  FMUL R166, R166, R23.reuse ;  /* 0x00000017a6a67220 */ /* 0x080fe20000400000 */
[----:B------:R-:W-:Y:S01]  /*6840*/  @!P3 FMUL R33, R33, 0.5 ;  /* 0x3f0000002121b820 */ /* 0x000fe20000400000 */
[----:B------:R-:W-:Y:S01]  /*6850*/  FMUL R167, R167, R23 ;  /* 0x00000017a7a77220 */ /* 0x000fe20000400000 */
[----:B------:R-:W-:Y:S01]  /*6860*/  F2FP.BF16.F32.PACK_AB R27, R169, R168 ;  /* 0x000000a8a91b723e */ /* 0x000fe200000010ff */
[--C-:B------:R-:W-:Y:S01]  /*6870*/  FFMA R43, R48, UR15, -R19.reuse ;  /* 0x0000000f302b7c23 */ /* 0x100fe20008000813 */
[----:B------:R2:W4:Y:S01]  /*6880*/  MUFU.EX2 R30, R26 ;  /* 0x0000001a001e7308 */ /* 0x0005220000000800 */
[----:B---3--:R-:W-:Y:S01]  /*6890*/  @!P4 FMUL R32, R32, R32 ;  /* 0x000000202020c220 */ /* 0x008fe20000400000 */
[----:B------:R-:W-:Y:S01]  /*68a0*/  FSETP.GEU.AND P4, PT, R34, -126, PT ;  /* 0xc2fc00002200780b */ /* 0x000fe20003f8e000 */
[--C-:B------:R-:W-:Y:S01]  /*68b0*/  FFMA R48, R51, UR15, -R18.reuse ;  /* 0x0000000f33307c23 */ /* 0x100fe20008000812 */
[--C-:B------:R-:W-:Y:S01]  /*68c0*/  FFMA R51, R53, UR15, -R19.reuse ;  /* 0x0000000f35337c23 */ /* 0x100fe20008000813 */
[--C-:B------:R-:W-:Y:S01]  /*68d0*/  FFMA R53, R56, UR15, -R19.reuse ;  /* 0x0000000f38357c23 */ /* 0x100fe20008000813 */
[----:B------:R-:W-:Y:S01]  /*68e0*/  @!P6 FMUL R173, R173, 0.5 ;  /* 0x3f000000adade820 */ /* 0x000fe20000400000 */
[--C-:B------:R-:W-:Y:S01]  /*68f0*/  FFMA R55, R55, UR15, -R18.reuse ;  /* 0x0000000f37377c23 */ /* 0x100fe20008000812 */
[----:B------:R-:W3:Y:S01]  /*6900*/  MUFU.EX2 R33, R33 ;  /* 0x0000002100217308 */ /* 0x000ee20000000800 */
[----:B-1----:R-:W-:Y:S01]  /*6910*/  @!P5 FMUL R170, R170, R170 ;  /* 0x000000aaaaaad220 */ /* 0x002fe20000400000 */
[----:B------:R-:W-:Y:S01]  /*6920*/  FSETP.GEU.AND P5, PT, R35, -126, PT ;  /* 0xc2fc00002300780b */ /* 0x000fe20003fae000 */
[--C-:B------:R-:W-:Y:S01]  /*6930*/  FFMA R174, R58, UR15, -R18.reuse ;  /* 0x0000000f3aae7c23 */ /* 0x100fe20008000812 */
[----:B--2---:R-:W-:Y:S01]  /*6940*/  F2FP.BF16.F32.PACK_AB R26, R32, R29 ;  /* 0x0000001d201a723e */ /* 0x004fe200000010ff */
        /* <DEDUP_REMOVED lines=11> */
[----:B------:R-:W2:Y:S01]  /*6a00*/  MUFU.EX2 R34, R34 ;  /* 0x0000002200227308 */ /* 0x000ea20000000800 */
        /* <DEDUP_REMOVED lines=8> */
[----:B-1----:R-:W-:Y:S01]  /*6a90*/  @!P6 FMUL R173, R173, R173 ;  /* 0x000000adadade220 */ /* 0x002fe20000400000 */
[----:B------:R-:W-:Y:S01]  /*6aa0*/  FSETP.GEU.AND P6, PT, R37, -126, PT ;  /* 0xc2fc00002500780b */ /* 0x000fe20003fce000 */
[--C-:B------:R-:W-:Y:S01]  /*6ab0*/  FFMA R62, R67, UR15, -R18.reuse ;  /* 0x0000000f433e7c23 */ /* 0x100fe20008000812 */
[--C-:B------:R-:W-:Y:S01]  /*6ac0*/  FFMA R65, R68, UR15, -R19.reuse ;  /* 0x0000000f44417c23 */ /* 0x100fe20008000813 */
[--C-:B------:R-:W-:Y:S01]  /*6ad0*/  FFMA R67, R70, UR15, -R18.reuse ;  /* 0x0000000f46437c23 */ /* 0x100fe20008000812 */
[--C-:B------:R-:W-:Y:S01]  /*6ae0*/  FFMA R68, R71, UR15, -R18.reuse ;  /* 0x0000000f47447c23 */ /* 0x100fe20008000812 */
[----:B------:R-:W-:Y:S01]  /*6af0*/  @!P3 FMUL R38, R38, 0.5 ;  /* 0x3f0000002626b820 */ /* 0x000fe20000400000 */
[----:B------:R1:W4:Y:S01]  /*6b00*/  MUFU.EX2 R28, R25 ;  /* 0x00000019001c7308 */ /* 0x0003220000000800 */
[----:B--2---:R-:W-:Y:S01]  /*6b10*/  @!P4 FMUL R34, R34, R34 ;  /* 0x000000222222c220 */ /* 0x004fe20000400000 */
        /* <DEDUP_REMOVED lines=10> */
[----:B-1----:R-:W-:Y:S01]  /*6bc0*/  F2FP.BF16.F32.PACK_AB R25, R31, R30 ;  /* 0x0000001e1f19723e */ /* 0x002fe200000010ff */
        /* <DEDUP_REMOVED lines=9> */
[----:B------:R-:W-:Y:S01]  /*6c60*/  F2FP.BF16.F32.PACK_AB R24, R28, R171 ;  /* 0x000000ab1c18723e */ /* 0x000fe200000010ff */
[----:B------:R-:W-:Y:S01]  /*6c70*/  @!P5 FMUL R40, R40, 0.5 ;  /* 0x3f0000002828d820 */ /* 0x000fe20000400000 */
[----:B------:R-:W3:Y:S01]  /*6c80*/  MUFU.EX2 R39, R39 ;  /* 0x0000002700277308 */ /* 0x000ee20000000800 */
[----:B--2---:R-:W-:Y:S01]  /*6c90*/  @!P3 FMUL R38, R38, R38 ;  /* 0x000000262626b220 */ /* 0x004fe20000400000 */
[----:B------:R-:W-:Y:S01]  /*6ca0*/  FSETP.GEU.AND P3, PT, R45, -126, PT ;  /* 0xc2fc00002d00780b */ /* 0x000fe20003f6e000 */
[----:B------:R-:W-:Y:S01]  /*6cb0*/  WARPGROUP.ARRIVE ;  /* 0x00000000000079c5 */ /* 0x000fe20000000000 */
[--C-:B------:R-:W-:Y:S01]  /*6cc0*/  FFMA R84, R87, UR15, -R18.reuse ;  /* 0x0000000f57547c23 */ /* 0x100fe20008000812 */
[--C-:B------:R-:W-:Y:S01]  /*6cd0*/  FFMA R86, R89, UR15, -R19.reuse ;  /* 0x0000000f59567c23 */ /* 0x100fe20008000813 */
[--C-:B------:R-:W-:Y:S01]  /*6ce0*/  FFMA R87, R90, UR15, -R18.reuse ;  /* 0x0000000f5a577c23 */ /* 0x100fe20008000812 */
[----:B------:R-:W-:Y:S01]  /*6cf0*/  @!P2 FMUL R172, R172, 0.5 ;  /* 0x3f000000acaca820 */ /* 0x000fe20000400000 */
[----:B------:R-:W2:Y:S01]  /*6d00*/  MUFU.EX2 R40, R40 ;  /* 0x0000002800287308 */ /* 0x000ea20000000800 */
        /* <DEDUP_REMOVED lines=28> */
[----:B------:R-:W-:Y:S01]  /*6ed0*/  FFMA R113, R113, UR15, -R19 ;  /* 0x0000000f71717c23 */ /* 0x000fe20008000813 */
[----:B------:R-:W-:Y:S01]  /*6ee0*/  FFMA R114, R114, UR15, -R18 ;  /* 0x0000000f72727c23 */ /* 0x000fe20008000812 */
[----:B------:R-:W-:Y:S01]  /*6ef0*/  @!P5 FMUL R10, R10, 0.5 ;  /* 0x3f0000000a0ad820 */ /* 0x000fe20000400000 */
[----:B------:R-:W1:Y:S01]  /*6f00*/  MUFU.EX2 R46, R46 ;  /* 0x0000002e002e7308 */ /* 0x000e620000000800 */
[----:B---3--:R-:W-:Y:S01]  /*6f10*/  @!P3 FMUL R47, R47, R47 ;  /* 0x0000002f2f2fb220 */ /* 0x008fe20000400000 */
[----:B------:R-:W-:Y:S01]  /*6f20*/  FSETP.GEU.AND P3, PT, R11, -126, PT ;  /* 0xc2fc00000b00780b */ /* 0x000fe20003f6e000 */
[----:B------:R-:W-:Y:S01]  /*6f30*/  FFMA R20, R23, R20, R30 ;  /* 0x0000001417147223 */ /* 0x000fe2000000001e */
[----:B------:R-:W-:Y:S01]  /*6f40*/  FFMA R21, R22, R21, R171 ;  /* 0x0000001516157223 */ /* 0x000fe200000000ab */
[----:B------:R-:W-:Y:S01]  /*6f50*/  FFMA R115, R115, UR15, -R18 ;  /* 0x0000000f73737c23 */ /* 0x000fe20008000812 */
[----:B------:R-:W-:Y:S01]  /*6f60*/  FFMA R116, R116, UR15, -R19 ;  /* 0x0000000f74747c23 */ /* 0x000fe20008000813 */
[----:B------:R-:W-:Y:S01]  /*6f70*/  @!P2 FMUL R36, R36, 0.5 ;  /* 0x3f0000002424a820 */ /* 0x000fe20000400000 */
[----:B------:R3:W4:Y:S01]  /*6f80*/  MUFU.EX2 R49, R10 ;  /* 0x0000000a00317308 */ /* 0x0007220000000800 */
[----:B--2---:R-:W-:Y:S01]  /*6f90*/  @!P6 FMUL R41, R41, R41 ;  /* 0x000000292929e220 */ /* 0x004fe20000400000 */
[----:B------:R-:W-:Y:S01]  /*6fa0*/  FSETP.GEU.AND P6, PT, R43, -126, PT ;  /* 0xc2fc00002b00780b */ /* 0x000fe20003fce000 */
[----:B------:R-:W-:Y:S01]  /*6fb0*/  FADD R31, R20, R31 ;  /* 0x0000001f141f7221 */ /* 0x000fe20000000000 */
[----:B------:R-:W-:Y:S01]  /*6fc0*/  FADD R28, R21, R28 ;  /* 0x0000001c151c7221 */ /* 0x000fe20000000000 */
[----:B------:R-:W-:Y:S01]  /*6fd0*/  MOV R21, 0x80000020 ;  /* 0x8000002000157802 */ /* 0x000fe20000000f00 */
[----:B------:R-:W-:Y:S01]  /*6fe0*/  FFMA R30, R118, UR15, -R18 ;  /* 0x0000000f761e7c23 */ /* 0x000fe20008000812 */
[----:B------:R-:W-:Y:S01]  /*6ff0*/  @!P3 FMUL R11, R11, 0.5 ;  /* 0x3f0000000b0bb820 */ /* 0x000fe20000400000 */
[----:B------:R-:W2:Y:S01]  /*7000*/  MUFU.EX2 R36, R36 ;  /* 0x0000002400247308 */ /* 0x000ea20000000800 */
[----:B---3--:R-:W-:Y:S01]  /*7010*/  LEA R10, R15, UR14, 0xa ;  /* 0x0000000e0f0a7c11 */ /* 0x008fe2000f8e50ff */
[----:B-1----:R-:W-:Y:S01]  /*7020*/  @!P4 FMUL R46, R46, R46 ;  /* 0x0000002e2e2ec220 */ /* 0x002fe20000400000 */
[----:B------:R-:W-:Y:S01]  /*7030*/  FSETP.GEU.AND P4, PT, R48, -126, PT ;  /* 0xc2fc00003000780b */ /* 0x000fe20003f8e000 */
[----:B------:R-:W-:Y:S01]  /*7040*/  FADD R29, R28, R29 ;  /* 0x0000001d1c1d7221 */ /* 0x000fe20000000000 */
[----:B------:R-:W-:Y:S01]  /*7050*/  R2UR UR6, R10 ;  /* 0x000000000a0672ca */ /* 0x000fe200000e0000 */
[----:B------:R-:W-:Y:S01]  /*7060*/  FADD R168, R31, R168 ;  /* 0x000000a81fa87221 */ /* 0x000fe20000000000 */
[----:B------:R-:W-:Y:S01]  /*7070*/  @!P6 FMUL R43, R43, 0.5 ;  /* 0x3f0000002b2be820 */ /* 0x000fe20000400000 */
[----:B------:R1:W3:Y:S01]  /*7080*/  MUFU.EX2 R45, R11 ;  /* 0x0000000b002d7308 */ /* 0x0002e20000000800 */
[----:B----4-:R-:W-:Y:S01]  /*7090*/  @!P5 FMUL R49, R49, R49 ;  /* 0x000000313131d220 */ /* 0x010fe20000400000 */
[----:B------:R-:W-:Y:S01]  /*70a0*/  FSETP.GEU.AND P5, PT, R50, -126, PT ;  /* 0xc2fc00003200780b */ /* 0x000fe20003fae000 */
[----:B------:R-:W-:Y:S01]  /*70b0*/  FADD R29, R29, R32 ;  /* 0x000000201d1d7221 */ /* 0x000fe20000000000 */
[----:B------:R-:W-:Y:S01]  /*70c0*/  IADD3 R20, R10, 0x280, RZ ;  /* 0x000002800a147810 */ /* 0x000fe20007ffe0ff */
[--C-:B------:R-:W-:Y:S01]  /*70d0*/  FFMA R31, R119, UR15, -R18.reuse ;  /* 0x0000000f771f7c23 */ /* 0x100fe20008000812 */
[----:B------:R-:W-:Y:S01]  /*70e0*/  FADD R169, R168, R169 ;  /* 0x000000a9a8a97221 */ /* 0x000fe20000000000 */
[--C-:B------:R-:W-:Y:S01]  /*70f0*/  FFMA R32, R120, UR15, -R19.reuse ;  /* 0x0000000f78207c23 */ /* 0x100fe20008000813 */
[----:B------:R-:W-:Y:S01]  /*7100*/  @!P4 FMUL R48, R48, 0.5 ;  /* 0x3f0000003030c820 */ /* 0x000fe20000400000 */
[----:B-1----:R-:W-:Y:S01]  /*7110*/  MOV R11, 0x80000020 ;  /* 0x80000020000b7802 */ /* 0x002fe20000000f00 */
[----:B------:R-:W1:Y:S01]  /*7120*/  MUFU.EX2 R43, R43 ;  /* 0x0000002b002b7308 */ /* 0x000e620000000800 */
[----:B--2---:R-:W-:Y:S01]  /*7130*/  @!P2 FMUL R36, R36, R36 ;  /* 0x000000242424a220 */ /* 0x004fe20000400000 */
[----:B------:R-:W-:Y:S01]  /*7140*/  FSETP.GEU.AND P2, PT, R42, -126, PT ;  /* 0xc2fc00002a00780b */ /* 0x000fe20003f4e000 */
[--C-:B------:R-:W-:Y:S01]  /*7150*/  FFMA R126, R126, UR15, -R18.reuse ;  /* 0x0000000f7e7e7c23 */ /* 0x100fe20008000812 */
[----:B------:R-:W-:Y:S01]  /*7160*/  R2UR UR7, R11 ;  /* 0x000000000b0772ca */ /* 0x000fe200000e0000 */
[----:B------:R-:W-:Y:S01]  /*7170*/  @!P5 FMUL R50, R50, 0.5 ;  /* 0x3f0000003232d820 */ /* 0x000fe20000400000 */
[--C-:B------:R-:W-:Y:S01]  /*7180*/  FFMA R128, R128, UR15, -R19.reuse ;  /* 0x0000000f80807c23 */ /* 0x100fe20008000813 */
[----:B---3--:R-:W-:Y:S01]  /*7190*/  @!P3 FMUL R45, R45, R45 ;  /* 0x0000002d2d2db220 */ /* 0x008fe20000400000 */
[----:B------:R-:W2:Y:S01]  /*71a0*/  MUFU.EX2 R48, R48 ;  /* 0x0000003000307308 */ /* 0x000ea20000000800 */
[----:B------:R-:W-:Y:S01]  /*71b0*/  FSETP.GEU.AND P3, PT, R55, -126, PT ;  /* 0xc2fc00003700780b */ /* 0x000fe20003f6e000 */
[--C-:B------:R-:W-:Y:S01]  /*71c0*/  FFMA R129, R129, UR15, -R19.reuse ;  /* 0x0000000f81817c23 */ /* 0x100fe20008000813 */
[--C-:B------:R-:W-:Y:S01]  /*71d0*/  FFMA R130, R130, UR15, -R18.reuse ;  /* 0x0000000f82827c23 */ /* 0x100fe20008000812 */
[--C-:B------:R-:W-:Y:S01]  /*71e0*/  FFMA R131, R131, UR15, -R18.reuse ;  /* 0x0000000f83837c23 */ /* 0x100fe20008000812 */
[--C-:B------:R-:W-:Y:S01]  /*71f0*/  FFMA R133, R133, UR15, -R19.reuse ;  /* 0x0000000f85857c23 */ /* 0x100fe20008000813 */
[--C-:B------:R-:W-:Y:S01]  /*7200*/  FFMA R132, R132, UR15, -R19.reuse ;  /* 0x0000000f84847c23 */ /* 0x100fe20008000813 */
[----:B------:R-:W-:Y:S01]  /*7210*/  @!P2 FMUL R42, R42, 0.5 ;  /* 0x3f0000002a2aa820 */ /* 0x000fe20000400000 */
[----:B------:R-:W3:Y:S01]  /*7220*/  MUFU.EX2 R50, R50 ;  /* 0x0000003200327308 */ /* 0x000ee20000000800 */
[----:B------:R-:W-:Y:S01]  /*7230*/  HGMMA.64x32x16.F32.BF16 R152, R24, gdesc[UR4].tnspB, R152, gsb0 ;  /* 0x4060000418987df0 */ /* 0x000fe20008001898 */
[----:B-1----:R-:W-:Y:S01]  /*7240*/  @!P6 FMUL R43, R43, R43 ;  /* 0x0000002b2b2be220 */ /* 0x002fe20000400000 */
[----:B------:R-:W-:Y:S01]  /*7250*/  FSETP.GEU.AND P6, PT, R51, -126, PT ;  /* 0xc2fc00003300780b */ /* 0x000fe20003fce000 */
[--C-:B------:R-:W-:Y:S01]  /*7260*/  FFMA R134, R134, UR15, -R18.reuse ;  /* 0x0000000f86867c23 */ /* 0x100fe20008000812 */
[--C-:B------:R-:W-:Y:S01]  /*7270*/  FFMA R135, R135, UR15, -R18.reuse ;  /* 0x0000000f87877c23 */ /* 0x100fe20008000812 */
[----:B------:R-:W-:Y:S01]  /*7280*/  @!P3 FMUL R55, R55, 0.5 ;  /* 0x3f0000003737b820 */ /* 0x000fe20000400000 */
[--C-:B------:R-:W-:Y:S01]  /*7290*/  FFMA R136, R136, UR15, -R19.reuse ;  /* 0x0000000f88887c23 */ /* 0x100fe20008000813 */
[----:B------:R-:W1:Y:S01]  /*72a0*/  MUFU.EX2 R42, R42 ;  /* 0x0000002a002a7308 */ /* 0x000e620000000800 */
[----:B--2---:R-:W-:Y:S01]  /*72b0*/  @!P4 FMUL R48, R48, R48 ;  /* 0x000000303030c220 */ /* 0x004fe20000400000 */
[----:B------:R-:W-:Y:S01]  /*72c0*/  FSETP.GEU.AND P4, PT, R53, -126, PT ;  /* 0xc2fc00003500780b */ /* 0x000fe20003f8e000 */
[--C-:B------:R-:W-:Y:S01]  /*72d0*/  FFMA R137, R137, UR15, -R19.reuse ;  /* 0x0000000f89897c23 */ /* 0x100fe20008000813 */
        /* <DEDUP_REMOVED lines=17> */
[--C-:B------:R-:W-:Y:S01]  /*73f0*/  FFMA R147, R147, UR15, -R18.reuse ;  /* 0x0000000f93937c23 */ /* 0x100fe20008000812 */
[--C-:B------:R-:W-:Y:S01]  /*7400*/  FFMA R150, R150, UR15, -R18.reuse ;  /* 0x0000000f96967c23 */ /* 0x100fe20008000812 */
[----:B------:R-:W-:Y:S01]  /*7410*/  FFMA R148, R148, UR15, -R19 ;  /* 0x0000000f94947c23 */ /* 0x000fe20008000813 */
[----:B------:R-:W-:Y:S01]  /*7420*/  @!P5 FMUL R54, R54, 0.5 ;  /* 0x3f0000003636d820 */ /* 0x000fe20000400000 */
[----:B------:R-:W1:Y:S01]  /*7430*/  MUFU.EX2 R53, R53 ;  /* 0x0000003500357308 */ /* 0x000e620000000800 */
[----:B--2---:R-:W-:Y:S01]  /*7440*/  @!P3 FMUL R11, R11, R11 ;  /* 0x0000000b0b0bb220 */ /* 0x004fe20000400000 */
[----:B------:R-:W-:Y:S01]  /*7450*/  FSETP.GEU.AND P3, PT, R57, -126, PT ;  /* 0xc2fc00003900780b */ /* 0x000fe20003f6e000 */
[----:B------:R-:W-:Y:S01]  /*7460*/  FFMA R151, R151, UR15, -R18 ;  /* 0x0000000f97977c23 */ /* 0x000fe20008000812 */
[----:B------:R-:W-:-:S03]  /*7470*/  IADD3 R13, R13, 0x1, RZ ;  /* 0x000000010d0d7810 */ /* 0x000fc60007ffe0ff */
[----:B------:R-:W-:Y:S01]  /*7480*/  @!P2 FMUL R44, R44, 0.5 ;  /* 0x3f0000002c2ca820 */ /* 0x000fe20000400000 */
[----:B------:R-:W2:Y:S01]  /*7490*/  MUFU.EX2 R54, R54 ;  /* 0x0000003600367308 */ /* 0x000ea20000000800 */
[----:B---3--:R-:W-:Y:S01]  /*74a0*/  @!P6 FMUL R51, R51, R51 ;  /* 0x000000333333e220 */ /* 0x008fe20000400000 */
[----:B------:R-:W-:-:S05]  /*74b0*/  FSETP.GEU.AND P6, PT, R174, -126, PT ;  /* 0xc2fc0000ae00780b */ /* 0x000fca0003fce000 */
[----:B------:R-:W-:Y:S01]  /*74c0*/  @!P3 FMUL R57, R57, 0.5 ;  /* 0x3f0000003939b820 */ /* 0x000fe20000400000 */
[----:B------:R-:W3:Y:S01]  /*74d0*/  MUFU.EX2 R44, R44 ;  /* 0x0000002c002c7308 */ /* 0x000ee20000000800 */
[----:B-1----:R-:W-:Y:S01]  /*74e0*/  @!P4 FMUL R53, R53, R53 ;  /* 0x000000353535c220 */ /* 0x002fe20000400000 */
[----:B------:R-:W-:Y:S02]  /*74f0*/  WARPGROUP.DEPBAR.LE gsb0, 0x0 ;  /* 0x00008000000079c5 */ /* 0x000fe40000010000 */
[----:B------:R-:W-:Y:S02]  /*7500*/  IADD3 R24, R10, 0x40, RZ ;  /* 0x000000400a187810 */ /* 0x000fe40007ffe0ff */
[----:B------:R-:W-:Y:S01]  /*7510*/  MOV R25, 0x80000020 ;  /* 0x8000002000197802 */ /* 0x000fe20000000f00 */
[----:B------:R-:W-:Y:S01]  /*7520*/  @!P6 FMUL R174, R174, 0.5 ;  /* 0x3f000000aeaee820 */ /* 0x000fe20000400000 */
[----:B------:R-:W-:Y:S01]  /*7530*/  R2UR UR6, R24 ;  /* 0x00000000180672ca */ /* 0x000fe200000e0000 */
[----:B--2---:R-:W-:Y:S01]  /*7540*/  @!P5 FMUL R54, R54, R54 ;  /* 0x000000363636d220 */ /* 0x004fe20000400000 */
[----:B------:R-:W-:Y:S01]  /*7550*/  R2UR UR7, R25 ;  /* 0x00000000190772ca */ /* 0x000fe200000e0000 */
[----:B------:R-:W1:Y:S01]  /*7560*/  MUFU.EX2 R55, R174 ;  /* 0x000000ae00377308 */ /* 0x000e620000000800 */
[----:B------:R-:W-:Y:S01]  /*7570*/  F2FP.BF16.F32.PACK_AB R24, R173, R170 ;  /* 0x000000aaad18723e */ /* 0x000fe200000010ff */
[----:B------:R-:W-:Y:S01]  /*7580*/  FADD R170, R29, R170 ;  /* 0x000000aa1daa7221 */ /* 0x000fe20000000000 */
[----:B------:R-:W-:Y:S01]  /*7590*/  F2FP.BF16.F32.PACK_AB R25, R33, R172 ;  /* 0x000000ac2119723e */ /* 0x000fe200000010ff */
[----:B------:R-:W-:Y:S01]  /*75a0*/  FFMA R29, R117, UR15, -R19 ;  /* 0x0000000f751d7c23 */ /* 0x000fe20008000813 */
[----:B------:R-:W-:Y:S01]  /*75b0*/  F2FP.BF16.F32.PACK_AB R26, R35, R34 ;  /* 0x00000022231a723e */ /* 0x000fe200000010ff */
[----:B---3--:R-:W-:Y:S01]  /*75c0*/  @!P2 FMUL R44, R44, R44 ;  /* 0x0000002c2c2ca220 */ /* 0x008fe20000400000 */
[----:B------:R-:W-:Y:S01]  /*75d0*/  F2FP.BF16.F32.PACK_AB R27, R36, R37 ;  /* 0x00000025241b723e */ /* 0x000fe200000010ff */
[----:B------:R-:W2:Y:S01]  /*75e0*/  MUFU.EX2 R57, R57 ;  /* 0x0000003900397308 */ /* 0x000ea20000000800 */
[----:B------:R-:W-:Y:S01]  /*75f0*/  FSETP.GEU.AND P4, PT, R58, -126, PT ;  /* 0xc2fc00003a00780b */ /* 0x000fe20003f8e000 */
[----:B------:R-:W-:Y:S01]  /*7600*/  FADD R173, R170, R173 ;  /* 0x000000adaaad7221 */ /* 0x000fe20000000000 */
[----:B------:R-:W-:Y:S01]  /*7610*/  WARPGROUP.ARRIVE ;  /* 0x00000000000079c5 */ /* 0x000fe20000000000 */
[----:B------:R-:W-:Y:S01]  /*7620*/  FSETP.GEU.AND P2, PT, R52, -126, PT ;  /* 0xc2fc00003400780b */ /* 0x000fe20003f4e000 */
[----:B------:R-:W-:Y:S01]  /*7630*/  FADD R172, R169, R172 ;  /* 0x000000aca9ac7221 */ /* 0x000fe20000000000 */
[----:B------:R-:W-:Y:S01]  /*7640*/  FSETP.GEU.AND P5, PT, R59, -126, PT ;  /* 0xc2fc00003b00780b */ /* 0x000fe20003fae000 */
[----:B------:R-:W-:-:S02]  /*7650*/  FADD R34, R173, R34 ;  /* 0x00000022ad227221 */ /* 0x000fc40000000000 */
[----:B------:R-:W-:Y:S01]  /*7660*/  HGMMA.64x32x16.F32.BF16 R152, R24, gdesc[UR4].tnspB, R152, gsb0 ;  /* 0x4060000418987df0 */ /* 0x000fe20008001898 */
[----:B-1----:R-:W-:Y:S01]  /*7670*/  @!P6 FMUL R55, R55, R55 ;  /* 0x000000373737e220 */ /* 0x002fe20000400000 */
[----:B------:R-:W-:Y:S01]  /*7680*/  FSETP.GEU.AND P6, PT, R61, -126, PT ;  /* 0xc2fc00003d00780b */ /* 0x000fe20003fce000 */
[----:B------:R-:W-:Y:S01]  /*7690*/  FADD R35, R34, R35 ;  /* 0x0000002322237221 */ /* 0x000fe20000000000 */
[----:B------:R-:W-:Y:S01]  /*76a0*/  FFMA R34, R122, UR15, -R18 ;  /* 0x0000000f7a227c23 */ /* 0x000fe20008000812 */
[----:B------:R-:W-:Y:S01]  /*76b0*/  @!P4 FMUL R58, R58, 0.5 ;  /* 0x3f0000003a3ac820 */ /* 0x000fe20000400000 */
[----:B------:R-:W-:Y:S01]  /*76c0*/  FADD R172, R172, R33 ;  /* 0x00000021acac7221 */ /* 0x000fe20000000000 */
[----:B------:R-:W-:Y:S01]  /*76d0*/  FFMA R33, R121, UR15, -R19 ;  /* 0x0000000f79217c23 */ /* 0x000fe20008000813 */
[----:B------:R-:W-:Y:S01]  /*76e0*/  @!P2 FMUL R52, R52, 0.5 ;  /* 0x3f0000003434a820 */ /* 0x000fe20000400000 */
[----:B--2---:R-:W-:Y:S01]  /*76f0*/  @!P3 FMUL R57, R57, R57 ;  /* 0x000000393939b220 */ /* 0x004fe20000400000 */
[----:B------:R-:W-:Y:S01]  /*7700*/  @!P5 FMUL R59, R59, 0.5 ;  /* 0x3f0000003b3bd820 */ /* 0x000fe20000400000 */
[----:B------:R-:W1:Y:S01]  /*7710*/  MUFU.EX2 R58, R58 ;  /* 0x0000003a003a7308 */ /* 0x000e620000000800 */
[----:B------:R-:W-:Y:S01]  /*7720*/  FSETP.GEU.AND P3, PT, R60, -126, PT ;  /* 0xc2fc00003c00780b */ /* 0x000fe20003f6e000 */
[----:B------:R-:W-:-:S02]  /*7730*/  FADD R37, R172, R37 ;  /* 0x00000025ac257221 */ /* 0x000fc40000000000 */
[----:B------:R-:W-:Y:S02]  /*7740*/  @!P6 FMUL R61, R61, 0.5 ;  /* 0x3f0000003d3de820 */ /* 0x000fe40000400000 */
[----:B------:R-:W-:Y:S01]  /*7750*/  FADD R37, R37, R36 ;  /* 0x0000002425257221 */ /* 0x000fe20000000000 */
[----:B------:R-:W-:Y:S01]  /*7760*/  FFMA R36, R124, UR15, -R19 ;  /* 0x0000000f7c247c23 */ /* 0x000fe20008000813 */
[----:B------:R-:W2:Y:S06]  /*7770*/  MUFU.EX2 R64, R61 ;  /* 0x0000003d00407308 */ /* 0x000eac0000000800 */
[----:B------:R-:W-:-:S02]  /*7780*/  @!P3 FMUL R60, R60, 0.5 ;  /* 0x3f0000003c3cb820 */ /* 0x000fc40000400000 */
[----:B------:R-:W3:Y:S01]  /*7790*/  MUFU.EX2 R52, R52 ;  /* 0x0000003400347308 */ /* 0x000ee20000000800 */
[----:B-1----:R-:W-:-:S07]  /*77a0*/  @!P4 FMUL R58, R58, R58 ;  /* 0x0000003a3a3ac220 */ /* 0x002fce0000400000 */
[----:B------:R-:W1:Y:S01]  /*77b0*/  MUFU.EX2 R59, R59 ;  /* 0x0000003b003b7308 */ /* 0x000e620000000800 */
[----:B--2---:R-:W-:Y:S01]  /*77c0*/  @!P6 FMUL R64, R64, R64 ;  /* 0x000000404040e220 */ /* 0x004fe20000400000 */
[----:B------:R-:W-:-:S06]  /*77d0*/  FSETP.GEU.AND P6, PT, R65, -126, PT ;  /* 0xc2fc00004100780b */ /* 0x000fcc0003fce000 */
[----:B------:R-:W2:Y:S01]  /*77e0*/  MUFU.EX2 R60, R60 ;  /* 0x0000003c003c7308 */ /* 0x000ea20000000800 */
[----:B---3--:R-:W-:Y:S01]  /*77f0*/  @!P2 FMUL R52, R52, R52 ;  /* 0x000000343434a220 */ /* 0x008fe20000400000 */
[----:B------:R-:W-:Y:S01]  /*7800*/  FSETP.GEU.AND P2, PT, R56, -126, PT ;  /* 0xc2fc00003800780b */ /* 0x000fe20003f4e000 */
[----:B------:R-:W-:Y:S02]  /*7810*/  WARPGROUP.DEPBAR.LE gsb0, 0x0 ;  /* 0x00008000000079c5 */ /* 0x000fe40000010000 */
[----:B------:R-:W-:Y:S01]  /*7820*/  FFMA R26, R66, UR15, -R18 ;  /* 0x0000000f421a7c23 */ /* 0x000fe20008000812 */
[----:B------:R-:W-:Y:S01]  /*7830*/  IADD3 R24, R10, 0x80, RZ ;  /* 0x000000800a187810 */ /* 0x000fe20007ffe0ff */
[----:B-1----:R-:W-:Y:S01]  /*7840*/  @!P5 FMUL R59, R59, R59 ;  /* 0x0000003b3b3bd220 */ /* 0x002fe20000400000 */
[----:B------:R-:W-:Y:S01]  /*7850*/  MOV R25, 0x80000020 ;  /* 0x8000002000197802 */ /* 0x000fe20000000f00 */
[----:B------:R-:W-:Y:S01]  /*7860*/  FFMA R66, R69, UR15, -R19 ;  /* 0x0000000f45427c23 */ /* 0x000fe20008000813 */
[----:B------:R-:W-:-:S05]  /*7870*/  FSETP.GEU.AND P4, PT, R26, -126, PT ;  /* 0xc2fc00001a00780b */ /* 0x000fca0003f8e000 */
[----:B------:R-:W-:Y:S01]  /*7880*/  @!P2 FMUL R56, R56, 0.5 ;  /* 0x3f0000003838a820 */ /* 0x000fe20000400000 */
[----:B------:R-:W-:Y:S01]  /*7890*/  R2UR UR6, R24 ;  /* 0x00000000180672ca */ /* 0x000fe200000e0000 */
[----:B--2---:R-:W-:Y:S01]  /*78a0*/  @!P3 FMUL R60, R60, R60 ;  /* 0x0000003c3c3cb220 */ /* 0x004fe20000400000 */
[----:B------:R-:W-:Y:S01]  /*78b0*/  R2UR UR7, R25 ;  /* 0x00000000190772ca */ /* 0x000fe200000e0000 */
[----:B------:R-:W-:Y:S01]  /*78c0*/  @!P6 FMUL R65, R65, 0.5 ;  /* 0x3f0000004141e820 */ /* 0x000fe20000400000 */
[----:B------:R-:W-:Y:S01]  /*78d0*/  F2FP.BF16.F32.PACK_AB R24, R39, R38 ;  /* 0x000000262718723e */ /* 0x000fe200000010ff */
[----:B------:R-:W1:Y:S01]  /*78e0*/  MUFU.EX2 R56, R56 ;  /* 0x0000003800387308 */ /* 0x000e620000000800 */
[----:B------:R-:W-:Y:S01]  /*78f0*/  F2FP.BF16.F32.PACK_AB R25, R41, R40 ;  /* 0x000000282919723e */ /* 0x000fe200000010ff */
[--C-:B------:R-:W-:Y:S01]  /*7900*/  FFMA R69, R72, UR15, -R19.reuse ;  /* 0x0000000f48457c23 */ /* 0x100fe20008000813 */
[----:B------:R-:W-:Y:S01]  /*7910*/  F2FP.BF16.F32.PACK_AB R27, R49, R46 ;  /* 0x0000002e311b723e */ /* 0x000fe200000010ff */
[--C-:B------:R-:W-:Y:S01]  /*7920*/  FFMA R72, R75, UR15, -R18.reuse ;  /* 0x0000000f4b487c23 */ /* 0x100fe20008000812 */
[----:B------:R-:W-:Y:S01]  /*7930*/  FSETP.GEU.AND P5, PT, R62, -126, PT ;  /* 0xc2fc00003e00780b */ /* 0x000fe20003fae000 */
[----:B------:R-:W-:Y:S01]  /*7940*/  @!P4 FMUL R26, R26, 0.5 ;  /* 0x3f0000001a1ac820 */ /* 0x000fe20000400000 */
[----:B------:R-:W-:Y:S01]  /*7950*/  FSETP.GEU.AND P3, PT, R67, -126, PT ;  /* 0xc2fc00004300780b */ /* 0x000fe20003f6e000 */
[----:B------:R-:W2:Y:S01]  /*7960*/  MUFU.EX2 R65, R65 ;  /* 0x0000004100417308 */ /* 0x000ea20000000800 */
[--C-:B------:R-:W-:Y:S01]  /*7970*/  FFMA R75, R78, UR15, -R18.reuse ;  /* 0x0000000f4e4b7c23 */ /* 0x100fe20008000812 */
[--C-:B------:R-:W-:Y:S01]  /*7980*/  FFMA R78, R81, UR15, -R19.reuse ;  /* 0x0000000f514e7c23 */ /* 0x100fe20008000813 */
[--C-:B------:R-:W-:Y:S01]  /*7990*/  FFMA R81, R85, UR15, -R19.reuse ;  /* 0x0000000f55517c23 */ /* 0x100fe20008000813 */
[--C-:B------:R-:W-:Y:S01]  /*79a0*/  FFMA R85, R88, UR15, -R19.reuse ;  /* 0x0000000f58557c23 */ /* 0x100fe20008000813 */
[--C-:B------:R-:W-:Y:S01]  /*79b0*/  FFMA R88, R91, UR15, -R18.reuse ;  /* 0x0000000f5b587c23 */ /* 0x100fe20008000812 */
[--C-:B------:R-:W-:Y:S01]  /*79c0*/  FFMA R91, R94, UR15, -R18.reuse ;  /* 0x0000000f5e5b7c23 */ /* 0x100fe20008000812 */
[--C-:B------:R-:W-:Y:S01]  /*79d0*/  FFMA R94, R97, UR15, -R19.reuse ;  /* 0x0000000f615e7c23 */ /* 0x100fe20008000813 */
[----:B------:R3:W4:Y:S01]  /*79e0*/  MUFU.EX2 R61, R26 ;  /* 0x0000001a003d7308 */ /* 0x0007220000000800 */
[----:B-1----:R-:W-:Y:S01]  /*79f0*/  @!P2 FMUL R56, R56, R56 ;  /* 0x000000383838a220 */ /* 0x002fe20000400000 */
[----:B------:R-:W-:Y:S01]  /*7a00*/  FSETP.GEU.AND P2, PT, R63, -126, PT ;  /* 0xc2fc00003f00780b */ /* 0x000fe20003f4e000 */
[----:B------:R-:W-:Y:S01]  /*7a10*/  @!P5 FMUL R62, R62, 0.5 ;  /* 0x3f0000003e3ed820 */ /* 0x000fe20000400000 */
[----:B------:R-:W-:Y:S01]  /*7a20*/  @!P3 FMUL R67, R67, 0.5 ;  /* 0x3f0000004343b820 */ /* 0x000fe20000400000 */
[--C-:B------:R-:W-:Y:S01]  /*7a30*/  FFMA R97, R100, UR15, -R19.reuse ;  /* 0x0000000f64617c23 */ /* 0x100fe20008000813 */
[--C-:B------:R-:W-:Y:S01]  /*7a40*/  FFMA R100, R103, UR15, -R18.reuse ;  /* 0x0000000f67647c23 */ /* 0x100fe20008000812 */
[--C-:B------:R-:W-:Y:S01]  /*7a50*/  FFMA R103, R106, UR15, -R18.reuse ;  /* 0x0000000f6a677c23 */ /* 0x100fe20008000812 */
[--C-:B------:R-:W-:Y:S01]  /*7a60*/  FFMA R106, R107, UR15, -R18.reuse ;  /* 0x0000000f6b6a7c23 */ /* 0x100fe20008000812 */
[----:B---3--:R-:W-:Y:S01]  /*7a70*/  F2FP.BF16.F32.PACK_AB R26, R47, R42 ;  /* 0x0000002a2f1a723e */ /* 0x008fe200000010ff */
[----:B------:R-:W1:Y:S01]  /*7a80*/  MUFU.EX2 R62, R62 ;  /* 0x0000003e003e7308 */ /* 0x000e620000000800 */
[----:B--2---:R-:W-:Y:S01]  /*7a90*/  @!P6 FMUL R65, R65, R65 ;  /* 0x000000414141e220 */ /* 0x004fe20000400000 */
[----:B------:R-:W-:Y:S01]  /*7aa0*/  FSETP.GEU.AND P6, PT, R70, -126, PT ;  /* 0xc2fc00004600780b */ /* 0x000fe20003fce000 */
[----:B------:R-:W-:Y:S01]  /*7ab0*/  WARPGROUP.ARRIVE ;  /* 0x00000000000079c5 */ /* 0x000fe20000000000 */
[----:B------:R-:W-:Y:S01]  /*7ac0*/  FFMA R107, R110, UR15, -R18 ;  /* 0x0000000f6e6b7c23 */ /* 0x000fe20008000812 */
[----:B------:R-:W-:Y:S01]  /*7ad0*/  @!P2 FMUL R63, R63, 0.5 ;  /* 0x3f0000003f3fa820 */ /* 0x000fe20000400000 */
[----:B------:R-:W-:Y:S01]  /*7ae0*/  FADD R38, R35, R38 ;  /* 0x0000002623267221 */ /* 0x000fe20000000000 */
[----:B----4-:R-:W-:Y:S01]  /*7af0*/  @!P4 FMUL R61, R61, R61 ;  /* 0x0000003d3d3dc220 */ /* 0x010fe20000400000 */
[----:B------:R-:W-:Y:S01]  /*7b00*/  FSETP.GEU.AND P4, PT, R68, -126, PT ;  /* 0xc2fc00004400780b */ /* 0x000fe20003f8e000 */
[----:B------:R-:W-:Y:S01]  /*7b10*/  HGMMA.64x32x16.F32.BF16 R152, R24, gdesc[UR4].tnspB, R152, gsb0 ;  /* 0x4060000418987df0 */ /* 0x000fe20008001898 */
[----:B------:R-:W2:Y:S01]  /*7b20*/  MUFU.EX2 R67, R67 ;  /* 0x0000004300437308 */ /* 0x000ea20000000800 */
[----:B------:R-:W-:Y:S01]  /*7b30*/  FFMA R35, R123, UR15, -R18 ;  /* 0x0000000f7b237c23 */ /* 0x000fe20008000812 */
[----:B------:R-:W-:Y:S01]  /*7b40*/  FADD R40, R37, R40 ;  /* 0x0000002825287221 */ /* 0x000fe20000000000 */
[----:B------:R-:W-:Y:S01]  /*7b50*/  FFMA R37, R125, UR15, -R19 ;  /* 0x0000000f7d257c23 */ /* 0x000fe20008000813 */
[----:B------:R-:W-:Y:S01]  /*7b60*/  FADD R39, R38, R39 ;  /* 0x0000002726277221 */ /* 0x000fe20000000000 */
[----:B------:R-:W-:Y:S01]  /*7b70*/  @!P6 FMUL R70, R70, 0.5 ;  /* 0x3f0000004646e820 */ /* 0x000fe20000400000 */
[----:B------:R-:W-:Y:S01]  /*7b80*/  FADD R41, R40, R41 ;  /* 0x0000002928297221 */ /* 0x000fe20000000000 */
[----:B-1----:R-:W-:Y:S01]  /*7b90*/  @!P5 FMUL R62, R62, R62 ;  /* 0x0000003e3e3ed220 */ /* 0x002fe20000400000 */
[----:B------:R-:W1:Y:S01]  /*7ba0*/  MUFU.EX2 R63, R63 ;  /* 0x0000003f003f7308 */ /* 0x000e620000000800 */
[----:B------:R-:W-:Y:S01]  /*7bb0*/  FSETP.GEU.AND P5, PT, R69, -126, PT ;  /* 0xc2fc00004500780b */ /* 0x000fe20003fae000 */
[----:B------:R-:W-:Y:S01]  /*7bc0*/  FFMA R38, R127, UR15, -R18 ;  /* 0x0000000f7f267c23 */ /* 0x000fe20008000812 */
[----:B------:R-:W-:Y:S01]  /*7bd0*/  @!P4 FMUL R68, R68, 0.5 ;  /* 0x3f0000004444c820 */ /* 0x000fe20000400000 */
[----:B------:R-:W-:Y:S01]  /*7be0*/  FADD R46, R41, R46 ;  /* 0x0000002e292e7221 */ /* 0x000fe20000000000 */
[----:B------:R-:W-:Y:S01]  /*7bf0*/  FADD R42, R39, R42 ;  /* 0x0000002a272a7221 */ /* 0x000fe20000000000 */
[----:B------:R-:W-:-:S02]  /*7c00*/  FFMA R19, R149, UR15, -R19 ;  /* 0x0000000f95137c23 */ /* 0x000fc40008000813 */
[----:B------:R-:W3:Y:S01]  /*7c10*/  MUFU.EX2 R70, R70 ;  /* 0x0000004600467308 */ /* 0x000ee20000000800 */
[----:B--2---:R-:W-:Y:S01]  /*7c20*/  @!P3 FMUL R67, R67, R67 ;  /* 0x000000434343b220 */ /* 0x004fe20000400000 */
[----:B------:R-:W-:Y:S01]  /*7c30*/  FSETP.GEU.AND P3, PT, R72, -126, PT ;  /* 0xc2fc00004800780b */ /* 0x000fe20003f6e000 */
[----:B------:R-:W-:Y:S01]  /*7c40*/  FADD R46, R46, R49 ;  /* 0x000000312e2e7221 */ /* 0x000fe20000000000 */
[----:B------:R-:W-:Y:S02]  /*7c50*/  FADD R42, R42, R47 ;  /* 0x0000002f2a2a7221 */ /* 0x000fe40000000000 */
        /* <DEDUP_REMOVED lines=14> */
[----:B------:R-:W-:Y:S02]  /*7d40*/  WARPGROUP.DEPBAR.LE gsb0, 0x0 ;  /* 0x00008000000079c5 */ /* 0x000fe40000010000 */
[----:B------:R-:W-:Y:S01]  /*7d50*/  IADD3 R24, R10, 0xc0, RZ ;  /* 0x000000c00a187810 */ /* 0x000fe20007ffe0ff */
[----:B-1----:R-:W-:Y:S01]  /*7d60*/  @!P5 FMUL R69, R69, R69 ;  /* 0x000000454545d220 */ /* 0x002fe20000400000 */
[----:B------:R-:W-:Y:S02]  /*7d70*/  MOV R25, 0x80000020 ;  /* 0x8000002000197802 */ /* 0x000fe40000000f00 */
[----:B------:R-:W-:Y:S01]  /*7d80*/  R2UR UR6, R24 ;  /* 0x00000000180672ca */ /* 0x000fe200000e0000 */
[----:B------:R-:W-:Y:S01]  /*7d90*/  @!P4 FMUL R73, R73, 0.5 ;  /* 0x3f0000004949c820 */ /* 0x000fe20000400000 */
[----:B------:R-:W-:Y:S01]  /*7da0*/  R2UR UR7, R25 ;  /* 0x00000000190772ca */ /* 0x000fe200000e0000 */
[----:B------:R-:W1:Y:S01]  /*7db0*/  MUFU.EX2 R75, R75 ;  /* 0x0000004b004b7308 */ /* 0x000e620000000800 */
[----:B------:R-:W-:Y:S01]  /*7dc0*/  F2FP.BF16.F32.PACK_AB R24, R44, R43 ;  /* 0x0000002b2c18723e */ /* 0x000fe200000010ff */
[----:B---3--:R-:W-:Y:S01]  /*7dd0*/  @!P3 FMUL R72, R72, R72 ;  /* 0x000000484848b220 */ /* 0x008fe20000400000 */
[----:B------:R-:W-:Y:S01]  /*7de0*/  F2FP.BF16.F32.PACK_AB R25, R48, R45 ;  /* 0x0000002d3019723e */ /* 0x000fe200000010ff */
[----:B------:R-:W-:Y:S01]  /*7df0*/  FADD R45, R46, R45 ;  /* 0x0000002d2e2d7221 */ /* 0x000fe20000000000 */
[----:B------:R-:W-:Y:S01]  /*7e00*/  F2FP.BF16.F32.PACK_AB R26, R51, R50 ;  /* 0x00000032331a723e */ /* 0x000fe200000010ff */
[----:B------:R-:W-:Y:S01]  /*7e10*/  FADD R43, R42, R43 ;  /* 0x0000002b2a2b7221 */ /* 0x000fe20000000000 */
[----:B------:R-:W-:Y:S01]  /*7e20*/  F2FP.BF16.F32.PACK_AB R27, R11, R52 ;  /* 0x000000340b1b723e */ /* 0x000fe200000010ff */
[----:B--2---:R-:W-:Y:S01]  /*7e30*/  @!P2 FMUL R66, R66, R66 ;  /* 0x000000424242a220 */ /* 0x004fe20000400000 */
[----:B------:R-:W-:Y:S01]  /*7e40*/  FSETP.GEU.AND P2, PT, R71, -126, PT ;  /* 0xc2fc00004700780b */ /* 0x000fe20003f4e000 */
[----:B------:R-:W2:Y:S01]  /*7e50*/  MUFU.EX2 R73, R73 ;  /* 0x0000004900497308 */ /* 0x000ea20000000800 */
        /* <DEDUP_REMOVED lines=9> */
[----:B------:R-:W-:Y:S01]  /*7ef0*/  FADD R50, R43, R50 ;  /* 0x000000322b327221 */ /* 0x000fe20000000000 */
[----:B------:R-:W-:Y:S02]  /*7f00*/  @!P2 FMUL R71, R71, 0.5 ;  /* 0x3f0000004747a820 */ /* 0x000fe40000400000 */
[----:B------:R-:W-:Y:S01]  /*7f10*/  FADD R52, R52, R11 ;  /* 0x0000000b34347221 */ /* 0x000fe20000000000 */
[----:B------:R-:W-:Y:S01]  /*7f20*/  @!P5 FMUL R74, R74, 0.5 ;  /* 0x3f0000004a4ad820 */ /* 0x000fe20000400000 */
[----:B------:R-:W-:Y:S01]  /*7f30*/  FADD R50, R50, R51 ;  /* 0x0000003332327221 */ /* 0x000fe20000000000 */
[----:B--2---:R-:W-:Y:S01]  /*7f40*/  @!P4 FMUL R73, R73, R73 ;  /* 0x000000494949c220 */ /* 0x004fe20000400000 */
[----:B------:R-:W1:Y:S01]  /*7f50*/  MUFU.EX2 R71, R71 ;  /* 0x0000004700477308 */ /* 0x000e620000000800 */
[----:B------:R-:W-:Y:S01]  /*7f60*/  FSETP.GEU.AND P4, PT, R78, -126, PT ;  /* 0xc2fc00004e00780b */ /* 0x000fe20003f8e000 */
[----:B------:R-:W-:-:S02]  /*7f70*/  @!P3 FMUL R77, R77, 0.5 ;  /* 0x3f0000004d4db820 */ /* 0x000fc40000400000 */
[----:B------:R-:W-:-:S04]  /*7f80*/  @!P6 FMUL R80, R80, 0.5 ;  /* 0x3f0000005050e820 */ /* 0x000fc80000400000 */
[----:B------:R-:W2:Y:S06]  /*7f90*/  MUFU.EX2 R74, R74 ;  /* 0x0000004a004a7308 */ /* 0x000eac0000000800 */
[----:B------:R-:W-:Y:S02]  /*7fa0*/  @!P4 FMUL R78, R78, 0.5 ;  /* 0x3f0000004e4ec820 */ /* 0x000fe40000400000 */
[----:B------:R-:W3:Y:S01]  /*7fb0*/  MUFU.EX2 R77, R77 ;  /* 0x0000004d004d7308 */ /* 0x000ee20000000800 */
[----:B-1----:R-:W-:Y:S01]  /*7fc0*/  @!P2 FMUL R71, R71, R71 ;  /* 0x000000474747a220 */ /* 0x002fe20000400000 */
[----:B------:R-:W-:-:S06]  /*7fd0*/  FSETP.GEU.AND P2, PT, R76, -126, PT ;  /* 0xc2fc00004c00780b */ /* 0x000fcc0003f4e000 */
        /* <DEDUP_REMOVED lines=8> */
[----:B------:R-:W-:-:S03]  /*8060*/  IADD3 R24, R10, 0x100, RZ ;  /* 0x000001000a187810 */ /* 0x000fc60007ffe0ff */
[----:B------:R-:W3:Y:S01]  /*8070*/  MUFU.EX2 R76, R76 ;  /* 0x0000004c004c7308 */ /* 0x000ee20000000800 */
[----:B------:R-:W-:Y:S01]  /*8080*/  MOV R25, 0x80000020 ;  /* 0x8000002000197802 */ /* 0x000fe20000000f00 */
[----:B------:R-:W-:Y:S01]  /*8090*/  @!P5 FMUL R79, R79, 0.5 ;  /* 0x3f0000004f4fd820 */ /* 0x000fe20000400000 */
[----:B------:R-:W-:Y:S01]  /*80a0*/  R2UR UR6, R24 ;  /* 0x00000000180672ca */ /* 0x000fe200000e0000 */
[----:B-1----:R-:W-:Y:S01]  /*80b0*/  @!P4 FMUL R78, R78, R78 ;  /* 0x0000004e4e4ec220 */ /* 0x002fe20000400000 */
[----:B------:R-:W-:Y:S02]  /*80c0*/  R2UR UR7, R25 ;  /* 0x00000000190772ca */ /* 0x000fe400000e0000 */
[----:B------:R-:W-:Y:S01]  /*80d0*/  @!P3 FMUL R81, R81, 0.5 ;  /* 0x3f0000005151b820 */ /* 0x000fe20000400000 */
[----:B------:R-:W-:Y:S01]  /*80e0*/  F2FP.BF16.F32.PACK_AB R24, R54, R53 ;  /* 0x000000353618723e */ /* 0x000fe200000010ff */
[----:B------:R-:W1:Y:S01]  /*80f0*/  MUFU.EX2 R79, R79 ;  /* 0x0000004f004f7308 */ /* 0x000e620000000800 */
[----:B------:R-:W-:Y:S01]  /*8100*/  F2FP.BF16.F32.PACK_AB R25, R56, R55 ;  /* 0x000000373819723e */ /* 0x000fe200000010ff */
[----:B--2---:R-:W-:Y:S01]  /*8110*/  @!P6 FMUL R80, R80, R80 ;  /* 0x000000505050e220 */ /* 0x004fe20000400000 */
[----:B------:R-:W-:Y:S01]  /*8120*/  F2FP.BF16.F32.PACK_AB R26, R58, R57 ;  /* 0x000000393a1a723e */ /* 0x000fe200000010ff */
[----:B------:R-:W-:Y:S01]  /*8130*/  FADD R53, R50, R53 ;  /* 0x0000003532357221 */ /* 0x000fe20000000000 */
[----:B------:R-:W-:Y:S01]  /*8140*/  F2FP.BF16.F32.PACK_AB R27, R64, R59 ;  /* 0x0000003b401b723e */ /* 0x000fe200000010ff */
[----:B------:R-:W-:Y:S01]  /*8150*/  FADD R55, R52, R55 ;  /* 0x0000003734377221 */ /* 0x000fe20000000000 */
[----:B------:R-:W-:Y:S01]  /*8160*/  FSETP.GEU.AND P4, PT, R83, -126, PT ;  /* 0xc2fc00005300780b */ /* 0x000fe20003f8e000 */
[----:B------:R-:W2:Y:S01]  /*8170*/  MUFU.EX2 R81, R81 ;  /* 0x0000005100517308 */ /* 0x000ea20000000800 */
[----:B------:R-:W-:Y:S01]  /*8180*/  WARPGROUP.ARRIVE ;  /* 0x00000000000079c5 */ /* 0x000fe20000000000 */
[----:B---3--:R-:W-:Y:S01]  /*8190*/  @!P2 FMUL R76, R76, R76 ;  /* 0x0000004c4c4ca220 */ /* 0x008fe20000400000 */
[----:B------:R-:W-:Y:S01]  /*81a0*/  FSETP.GEU.AND P2, PT, R82, -126, PT ;  /* 0xc2fc00005200780b */ /* 0x000fe20003f4e000 */
[----:B------:R-:W-:Y:S01]  /*81b0*/  FADD R54, R53, R54 ;  /* 0x0000003635367221 */ /* 0x000fe20000000000 */
[----:B------:R-:W-:Y:S01]  /*81c0*/  FSETP.GEU.AND P6, PT, R85, -126, PT ;  /* 0xc2fc00005500780b */ /* 0x000fe20003fce000 */
[----:B------:R-:W-:Y:S01]  /*81d0*/  FADD R56, R55, R56 ;  /* 0x0000003837387221 */ /* 0x000fe20000000000 */
[----:B------:R-:W-:Y:S01]  /*81e0*/  HGMMA.64x32x16.F32.BF16 R152, R24, gdesc[UR4].tnspB, R152, gsb0 ;  /* 0x4060000418987df0 */ /* 0x000fe20008001898 */
[----:B------:R-:W-:Y:S01]  /*81f0*/  FADD R57, R54, R57 ;  /* 0x0000003936397221 */ /* 0x000fe20000000000 */
[----:B-1----:R-:W-:Y:S01]  /*8200*/  @!P5 FMUL R79, R79, R79 ;  /* 0x0000004f4f4fd220 */ /* 0x002fe20000400000 */
[----:B------:R-:W-:Y:S01]  /*8210*/  FSETP.GEU.AND P5, PT, R84, -126, PT ;  /* 0xc2fc00005400780b */ /* 0x000fe20003fae000 */
[----:B------:R-:W-:Y:S01]  /*8220*/  FADD R59, R56, R59 ;  /* 0x0000003b383b7221 */ /* 0x000fe20000000000 */
[----:B------:R-:W-:Y:S01]  /*8230*/  @!P4 FMUL R83, R83, 0.5 ;  /* 0x3f0000005353c820 */ /* 0x000fe20000400000 */
[----:B------:R-:W-:-:S02]  /*8240*/  FADD R58, R57, R58 ;  /* 0x0000003a393a7221 */ /* 0x000fc40000000000 */
[----:B------:R-:W-:Y:S01]  /*8250*/  FADD R64, R59, R64 ;  /* 0x000000403b407221 */ /* 0x000fe20000000000 */
[----:B------:R-:W-:Y:S01]  /*8260*/  @!P2 FMUL R82, R82, 0.5 ;  /* 0x3f0000005252a820 */ /* 0x000fe20000400000 */
[----:B--2---:R-:W-:Y:S01]  /*8270*/  @!P3 FMUL R81, R81, R81 ;  /* 0x000000515151b220 */ /* 0x004fe20000400000 */
[----:B------:R-:W1:Y:S01]  /*8280*/  MUFU.EX2 R83, R83 ;  /* 0x0000005300537308 */ /* 0x000e620000000800 */
[----:B------:R-:W-:Y:S01]  /*8290*/  FSETP.GEU.AND P3, PT, R87, -126, PT ;  /* 0xc2fc00005700780b */ /* 0x000fe20003f6e000 */
[----:B------:R-:W-:-:S03]  /*82a0*/  @!P6 FMUL R85, R85, 0.5 ;  /* 0x3f0000005555e820 */ /* 0x000fc60000400000 */
[----:B------:R-:W-:-:S03]  /*82b0*/  @!P5 FMUL R84, R84, 0.5 ;  /* 0x3f0000005454d820 */ /* 0x000fc60000400000 */
        /* <DEDUP_REMOVED lines=13> */
[----:B------:R-:W-:Y:S02]  /*8390*/  IADD3 R24, R10, 0x140, RZ ;  /* 0x000001400a187810 */ /* 0x000fe40007ffe0ff */
[----:B------:R-:W-:Y:S01]  /*83a0*/  @!P2 FMUL R86, R86, 0.5 ;  /* 0x3f0000005656a820 */ /* 0x000fe20000400000 */
[----:B------:R-:W-:Y:S01]  /*83b0*/  MOV R25, 0x80000020 ;  /* 0x8000002000197802 */ /* 0x000fe20000000f00 */
[----:B-1----:R-:W-:Y:S01]  /*83c0*/  @!P6 FMUL R85, R85, R85 ;  /* 0x000000555555e220 */ /* 0x002fe20000400000 */
[----:B------:R-:W-:Y:S01]  /*83d0*/  R2UR UR6, R24 ;  /* 0x00000000180672ca */ /* 0x000fe200000e0000 */
[----:B------:R-:W1:Y:S01]  /*83e0*/  MUFU.EX2 R88, R88 ;  /* 0x0000005800587308 */ /* 0x000e620000000800 */
[----:B------:R-:W-:-:S03]  /*83f0*/  R2UR UR7, R25 ;  /* 0x00000000190772ca */ /* 0x000fc600000e0000 */
[----:B------:R-:W-:Y:S01]  /*8400*/  @!P5 FMUL R89, R89, 0.5 ;  /* 0x3f0000005959d820 */ /* 0x000fe20000400000 */
[----:B------:R-:W-:Y:S01]  /*8410*/  F2FP.BF16.F32.PACK_AB R24, R60, R63 ;  /* 0x0000003f3c18723e */ /* 0x000fe200000010ff */
[----:B--2---:R-:W-:Y:S01]  /*8420*/  @!P3 FMUL R87, R87, R87 ;  /* 0x000000575757b220 */ /* 0x004fe20000400000 */
[----:B------:R-:W-:Y:S01]  /*8430*/  F2FP.BF16.F32.PACK_AB R25, R62, R61 ;  /* 0x0000003d3e19723e */ /* 0x000fe200000010ff */
[----:B------:R-:W-:Y:S01]  /*8440*/  FADD R63, R58, R63 ;  /* 0x0000003f3a3f7221 */ /* 0x000fe20000000000 */
[----:B------:R-:W-:Y:S01]  /*8450*/  F2FP.BF16.F32.PACK_AB R26, R66, R65 ;  /* 0x00000041421a723e */ /* 0x000fe200000010ff */
[----:B------:R-:W2:Y:S01]  /*8460*/  MUFU.EX2 R86, R86 ;  /* 0x0000005600567308 */ /* 0x000ea20000000800 */
[----:B------:R-:W-:Y:S01]  /*8470*/  F2FP.BF16.F32.PACK_AB R27, R68, R67 ;  /* 0x00000043441b723e */ /* 0x000fe200000010ff */
[----:B------:R-:W-:Y:S01]  /*8480*/  FADD R61, R64, R61 ;  /* 0x0000003d403d7221 */ /* 0x000fe20000000000 */
[----:B------:R-:W-:Y:S01]  /*8490*/  FSETP.GEU.AND P6, PT, R90, -126, PT ;  /* 0xc2fc00005a00780b */ /* 0x000fe20003fce000 */
[----:B------:R-:W-:Y:S01]  /*84a0*/  FADD R60, R63, R60 ;  /* 0x0000003c3f3c7221 */ /* 0x000fe20000000000 */
[----:B------:R-:W-:Y:S01]  /*84b0*/  WARPGROUP.ARRIVE ;  /* 0x00000000000079c5 */ /* 0x000fe20000000000 */
[----:B------:R-:W-:Y:S01]  /*84c0*/  FSETP.GEU.AND P3, PT, R92, -126, PT ;  /* 0xc2fc00005c00780b */ /* 0x000fe20003f6e000 */
[----:B------:R-:W-:Y:S01]  /*84d0*/  FADD R62, R61, R62 ;  /* 0x0000003e3d3e7221 */ /* 0x000fe20000000000 */
[----:B------:R-:W3:Y:S01]  /*84e0*/  MUFU.EX2 R89, R89 ;  /* 0x0000005900597308 */ /* 0x000ee20000000800 */
[----:B-1----:R-:W-:Y:S01]  /*84f0*/  @!P4 FMUL R88, R88, R88 ;  /* 0x000000585858c220 */ /* 0x002fe20000400000 */
[----:B------:R-:W-:Y:S01]  /*8500*/  FSETP.GEU.AND P4, PT, R93, -126, PT ;  /* 0xc2fc00005d00780b */ /* 0x000fe20003f8e000 */
[----:B------:R-:W-:Y:S01]  /*8510*/  HGMMA.64x32x16.F32.BF16 R152, R24, gdesc[UR4].tnspB, R152, gsb0 ;  /* 0x4060000418987df0 */ /* 0x000fe20008001898 */
[----:B------:R-:W-:Y:S01]  /*8520*/  FADD R65, R60, R65 ;  /* 0x000000413c417221 */ /* 0x000fe20000000000 */
[----:B------:R-:W-:-:S03]  /*8530*/  FADD R67, R62, R67 ;  /* 0x000000433e437221 */ /* 0x000fc60000000000 */
[----:B------:R-:W-:Y:S01]  /*8540*/  @!P6 FMUL R90, R90, 0.5 ;  /* 0x3f0000005a5ae820 */ /* 0x000fe20000400000 */
[----:B--2---:R-:W-:Y:S01]  /*8550*/  @!P2 FMUL R86, R86, R86 ;  /* 0x000000565656a220 */ /* 0x004fe20000400000 */
[----:B------:R-:W-:Y:S01]  /*8560*/  FSETP.GEU.AND P2, PT, R91, -126, PT ;  /* 0xc2fc00005b00780b */ /* 0x000fe20003f4e000 */
[----:B------:R-:W-:Y:S01]  /*8570*/  @!P3 FMUL R92, R92, 0.5 ;  /* 0x3f0000005c5cb820 */ /* 0x000fe20000400000 */
[----:B------:R-:W-:Y:S01]  /*8580*/  FADD R66, R65, R66 ;  /* 0x0000004241427221 */ /* 0x000fe20000000000 */
[----:B------:R-:W-:Y:S01]  /*8590*/  FADD R68, R67, R68 ;  /* 0x0000004443447221 */ /* 0x000fe20000000000 */
[----:B------:R-:W1:Y:S01]  /*85a0*/  MUFU.EX2 R90, R90 ;  /* 0x0000005a005a7308 */ /* 0x000e620000000800 */
[----:B------:R-:W-:Y:S01]  /*85b0*/  @!P4 FMUL R93, R93, 0.5 ;  /* 0x3f0000005d5dc820 */ /* 0x000fe20000400000 */
[----:B---3--:R-:W-:Y:S01]  /*85c0*/  @!P5 FMUL R89, R89, R89 ;  /* 0x000000595959d220 */ /* 0x008fe20000400000 */
[----:B------:R-:W-:-:S05]  /*85d0*/  FSETP.GEU.AND P5, PT, R94, -126, PT ;  /* 0xc2fc00005e00780b */ /* 0x000fca0003fae000 */
[----:B------:R-:W2:Y:S01]  /*85e0*/  MUFU.EX2 R92, R92 ;  /* 0x0000005c005c7308 */ /* 0x000ea20000000800 */
[----:B------:R-:W-:-:S07]  /*85f0*/  @!P2 FMUL R91, R91, 0.5 ;  /* 0x3f0000005b5ba820 */ /* 0x000fce0000400000 */
        /* <DEDUP_REMOVED lines=15> */
[----:B-1----:R-:W-:Y:S01]  /*86f0*/  @!P4 FMUL R93, R93, R93 ;  /* 0x0000005d5d5dc220 */ /* 0x002fe20000400000 */
[----:B------:R-:W-:Y:S01]  /*8700*/  R2UR UR6, R24 ;  /* 0x00000000180672ca */ /* 0x000fe200000e0000 */
[----:B------:R-:W-:Y:S01]  /*8710*/  @!P3 FMUL R97, R97, 0.5 ;  /* 0x3f0000006161b820 */ /* 0x000fe20000400000 */
[----:B------:R-:W-:Y:S02]  /*8720*/  R2UR UR7, R25 ;  /* 0x00000000190772ca */ /* 0x000fe400000e0000 */
[----:B------:R-:W-:Y:S01]  /*8730*/  @!P2 FMUL R96, R96, 0.5 ;  /* 0x3f0000006060a820 */ /* 0x000fe20000400000 */
[----:B------:R-:W-:Y:S01]  /*8740*/  F2FP.BF16.F32.PACK_AB R24, R70, R69 ;  /* 0x000000454618723e */ /* 0x000fe200000010ff */
[----:B--2---:R-:W-:Y:S01]  /*8750*/  @!P5 FMUL R94, R94, R94 ;  /* 0x0000005e5e5ed220 */ /* 0x004fe20000400000 */
[----:B------:R-:W-:Y:S01]  /*8760*/  F2FP.BF16.F32.PACK_AB R25, R72, R71 ;  /* 0x000000474819723e */ /* 0x000fe200000010ff */
[----:B------:R-:W1:Y:S01]  /*8770*/  MUFU.EX2 R97, R97 ;  /* 0x0000006100617308 */ /* 0x000e620000000800 */
[----:B------:R-:W-:Y:S01]  /*8780*/  F2FP.BF16.F32.PACK_AB R26, R74, R73 ;  /* 0x000000494a1a723e */ /* 0x000fe200000010ff */
[----:B------:R-:W-:Y:S01]  /*8790*/  FADD R69, R66, R69 ;  /* 0x0000004542457221 */ /* 0x000fe20000000000 */
[----:B------:R-:W-:Y:S01]  /*87a0*/  F2FP.BF16.F32.PACK_AB R27, R76, R75 ;  /* 0x0000004b4c1b723e */ /* 0x000fe200000010ff */
[----:B------:R-:W-:Y:S01]  /*87b0*/  FADD R71, R68, R71 ;  /* 0x0000004744477221 */ /* 0x000fe20000000000 */
[----:B------:R-:W-:Y:S01]  /*87c0*/  FSETP.GEU.AND P4, PT, R98, -126, PT ;  /* 0xc2fc00006200780b */ /* 0x000fe20003f8e000 */
[----:B------:R-:W-:Y:S01]  /*87d0*/  FADD R70, R69, R70 ;  /* 0x0000004645467221 */ /* 0x000fe20000000000 */
[----:B------:R-:W-:Y:S01]  /*87e0*/  WARPGROUP.ARRIVE ;  /* 0x00000000000079c5 */ /* 0x000fe20000000000 */
[----:B---3--:R-:W-:Y:S01]  /*87f0*/  @!P6 FMUL R95, R95, R95 ;  /* 0x0000005f5f5fe220 */ /* 0x008fe20000400000 */
[----:B------:R-:W-:Y:S01]  /*8800*/  FSETP.GEU.AND P5, PT, R99, -126, PT ;  /* 0xc2fc00006300780b */ /* 0x000fe20003fae000 */
[----:B------:R-:W2:Y:S01]  /*8810*/  MUFU.EX2 R96, R96 ;  /* 0x0000006000607308 */ /* 0x000ea20000000800 */
[----:B------:R-:W-:Y:S01]  /*8820*/  FSETP.GEU.AND P6, PT, R100, -126, PT ;  /* 0xc2fc00006400780b */ /* 0x000fe20003fce000 */
[----:B------:R-:W-:Y:S01]  /*8830*/  FADD R72, R71, R72 ;  /* 0x0000004847487221 */ /* 0x000fe20000000000 */
[----:B------:R-:W-:Y:S01]  /*8840*/  HGMMA.64x32x16.F32.BF16 R152, R24, gdesc[UR4].tnspB, R152, gsb0 ;  /* 0x4060000418987df0 */ /* 0x000fe20008001898 */
[----:B------:R-:W-:-:S02]  /*8850*/  FADD R73, R70, R73 ;  /* 0x0000004946497221 */ /* 0x000fc40000000000 */
[----:B------:R-:W-:Y:S01]  /*8860*/  FADD R75, R72, R75 ;  /* 0x0000004b484b7221 */ /* 0x000fe20000000000 */
[----:B-1----:R-:W-:Y:S01]  /*8870*/  @!P3 FMUL R97, R97, R97 ;  /* 0x000000616161b220 */ /* 0x002fe20000400000 */
[----:B------:R-:W-:Y:S01]  /*8880*/  @!P4 FMUL R98, R98, 0.5 ;  /* 0x3f0000006262c820 */ /* 0x000fe20000400000 */
[----:B------:R-:W-:Y:S01]  /*8890*/  FSETP.GEU.AND P3, PT, R104, -126, PT ;  /* 0xc2fc00006800780b */ /* 0x000fe20003f6e000 */
[----:B------:R-:W-:Y:S01]  /*88a0*/  FADD R74, R73, R74 ;  /* 0x0000004a494a7221 */ /* 0x000fe20000000000 */
[----:B------:R-:W-:Y:S01]  /*88b0*/  FADD R76, R75, R76 ;  /* 0x0000004c4b4c7221 */ /* 0x000fe20000000000 */
[----:B------:R-:W-:Y:S02]  /*88c0*/  @!P5 FMUL R99, R99, 0.5 ;  /* 0x3f0000006363d820 */ /* 0x000fe40000400000 */
[----:B------:R-:W1:Y:S01]  /*88d0*/  MUFU.EX2 R98, R98 ;  /* 0x0000006200627308 */ /* 0x000e620000000800 */
[----:B------:R-:W-:Y:S01]  /*88e0*/  @!P6 FMUL R100, R100, 0.5 ;  /* 0x3f0000006464e820 */ /* 0x000fe20000400000 */
[----:B--2---:R-:W-:Y:S01]  /*88f0*/  @!P2 FMUL R96, R96, R96 ;  /* 0x000000606060a220 */ /* 0x004fe20000400000 */
        /* <DEDUP_REMOVED lines=48> */
[----:B------:R-:W-:Y:S01]  /*8c00*/  @!P4 FMUL R108, R108, 0.5 ;  /* 0x3f0000006c6cc820 */ /* 0x000fe20000400000 */
[----:B------:R-:W1:Y:S01]  /*8c10*/  MUFU.EX2 R105, R105 ;  /* 0x0000006900697308 */ /* 0x000e620000000800 */
[----:B--2---:R-:W-:Y:S01]  /*8c20*/  @!P6 FMUL R102, R102, R102 ;  /* 0x000000666666e220 */ /* 0x004fe20000400000 */
[----:B------:R-:W-:-:S05]  /*8c30*/  FSETP.GEU.AND P6, PT, R113, -126, PT ;  /* 0xc2fc00007100780b */ /* 0x000fca0003fce000 */
[----:B------:R-:W-:Y:S01]  /*8c40*/  @!P5 FMUL R112, R112, 0.5 ;  /* 0x3f0000007070d820 */ /* 0x000fe20000400000 */
[----:B------:R-:W2:Y:S08]  /*8c50*/  MUFU.EX2 R107, R107 ;  /* 0x0000006b006b7308 */ /* 0x000eb00000000800 */
        /* <DEDUP_REMOVED lines=23> */
[----:B------:R-:W-:Y:S01]  /*8dd0*/  FADD R85, R82, R85 ;  /* 0x0000005552557221 */ /* 0x000fe20000000000 */
        /* <DEDUP_REMOVED lines=9> */
[----:B------:R-:W-:Y:S01]  /*8e70*/  FADD R89, R86, R89 ;  /* 0x0000005956597221 */ /* 0x000fe20000000000 */
[----:B------:R-:W-:Y:S01]  /*8e80*/  FSETP.GEU.AND P2, PT, R31, -126, PT ;  /* 0xc2fc00001f00780b */ /* 0x000fe20003f4e000 */
[----:B------:R-:W-:Y:S01]  /*8e90*/  FADD R91, R88, R91 ;  /* 0x0000005b585b7221 */ /* 0x000fe20000000000 */
[----:B------:R-:W-:Y:S01]  /*8ea0*/  HGMMA.64x32x16.F32.BF16 R152, R24, gdesc[UR4].tnspB, R152, gsb0 ;  /* 0x4060000418987df0 */ /* 0x000fe20008001898 */
[----:B------:R-:W-:-:S02]  /*8eb0*/  FADD R90, R89, R90 ;  /* 0x0000005a595a7221 */ /* 0x000fc40000000000 */
[----:B------:R-:W-:Y:S02]  /*8ec0*/  FADD R92, R91, R92 ;  /* 0x0000005c5b5c7221 */ /* 0x000fe40000000000 */
[----:B------:R-:W-:-:S04]  /*8ed0*/  @!P5 FMUL R29, R29, 0.5 ;  /* 0x3f0000001d1dd820 */ /* 0x000fc80000400000 */
[----:B------:R-:W-:Y:S02]  /*8ee0*/  @!P6 FMUL R30, R30, 0.5 ;  /* 0x3f0000001e1ee820 */ /* 0x000fe40000400000 */
[----:B------:R-:W1:Y:S01]  /*8ef0*/  MUFU.EX2 R29, R29 ;  /* 0x0000001d001d7308 */ /* 0x000e620000000800 */
[----:B------:R-:W-:-:S07]  /*8f00*/  @!P2 FMUL R31, R31, 0.5 ;  /* 0x3f0000001f1fa820 */ /* 0x000fce0000400000 */
[----:B------:R-:W2:Y:S08]  /*8f10*/  MUFU.EX2 R30, R30 ;  /* 0x0000001e001e7308 */ /* 0x000eb00000000800 */
[----:B------:R-:W3:Y:S01]  /*8f20*/  MUFU.EX2 R31, R31 ;  /* 0x0000001f001f7308 */ /* 0x000ee20000000800 */
[----:B-1----:R-:W-:Y:S01]  /*8f30*/  @!P5 FMUL R29, R29, R29 ;  /* 0x0000001d1d1dd220 */ /* 0x002fe20000400000 */
[----:B------:R-:W-:Y:S01]  /*8f40*/  FSETP.GEU.AND P5, PT, R34, -126, PT ;  /* 0xc2fc00002200780b */ /* 0x000fe20003fae000 */
[----:B--2---:R-:W-:Y:S01]  /*8f50*/  @!P6 FMUL R30, R30, R30 ;  /* 0x0000001e1e1ee220 */ /* 0x004fe20000400000 */
[----:B------:R-:W-:-:S11]  /*8f60*/  FSETP.GEU.AND P6, PT, R35, -126, PT ;  /* 0xc2fc00002300780b */ /* 0x000fd60003fce000 */
[----:B------:R-:W-:Y:S01]  /*8f70*/  @!P5 FMUL R34, R34, 0.5 ;  /* 0x3f0000002222d820 */ /* 0x000fe20000400000 */
[----:B---3--:R-:W-:Y:S01]  /*8f80*/  @!P2 FMUL R31, R31, R31 ;  /* 0x0000001f1f1fa220 */ /* 0x008fe20000400000 */
[----:B------:R-:W-:-:S04]  /*8f90*/  FSETP.GEU.AND P2, PT, R36, -126, PT ;  /* 0xc2fc00002400780b */ /* 0x000fc80003f4e000 */
[----:B------:R-:W1:Y:S01]  /*8fa0*/  MUFU.EX2 R34, R34 ;  /* 0x0000002200227308 */ /* 0x000e620000000800 */
[----:B------:R-:W-:Y:S02]  /*8fb0*/  WARPGROUP.DEPBAR.LE gsb0, 0x0 ;  /* 0x00008000000079c5 */ /* 0x000fe40000010000 */
[----:B------:R-:W-:Y:S01]  /*8fc0*/  IADD3 R24, R10, 0x240, RZ ;  /* 0x000002400a187810 */ /* 0x000fe20007ffe0ff */
[----:B------:R-:W-:Y:S01]  /*8fd0*/  @!P6 FMUL R35, R35, 0.5 ;  /* 0x3f0000002323e820 */ /* 0x000fe20000400000 */
[----:B------:R-:W-:Y:S02]  /*8fe0*/  MOV R25, 0x80000020 ;  /* 0x8000002000197802 */ /* 0x000fe40000000f00 */
[----:B------:R-:W-:Y:S02]  /*8ff0*/  R2UR UR6, R24 ;  /* 0x00000000180672ca */ /* 0x000fe400000e0000 */
[----:B------:R-:W-:Y:S01]  /*9000*/  R2UR UR7, R25 ;  /* 0x00000000190772ca */ /* 0x000fe200000e0000 */
[----:B------:R-:W-:Y:S01]  /*9010*/  @!P2 FMUL R36, R36, 0.5 ;  /* 0x3f0000002424a820 */ /* 0x000fe20000400000 */
[----:B------:R-:W-:Y:S01]  /*9020*/  F2FP.BF16.F32.PACK_AB R24, R94, R93 ;  /* 0x0000005d5e18723e */ /* 0x000fe200000010ff */
[----:B------:R-:W2:Y:S01]  /*9030*/  MUFU.EX2 R35, R35 ;  /* 0x0000002300237308 */ /* 0x000ea20000000800 */
[----:B------:R-:W-:Y:S01]  /*9040*/  F2FP.BF16.F32.PACK_AB R25, R96, R95 ;  /* 0x0000005f6019723e */ /* 0x000fe200000010ff */
[----:B------:R-:W-:Y:S01]  /*9050*/  FADD R93, R90, R93 ;  /* 0x0000005d5a5d7221 */ /* 0x000fe20000000000 */
[----:B------:R-:W-:Y:S01]  /*9060*/  F2FP.BF16.F32.PACK_AB R26, R98, R97 ;  /* 0x00000061621a723e */ /* 0x000fe200000010ff */
[----:B-1----:R-:W-:Y:S01]  /*9070*/  @!P5 FMUL R34, R34, R34 ;  /* 0x000000222222d220 */ /* 0x002fe20000400000 */
[----:B------:R-:W-:Y:S01]  /*9080*/  F2FP.BF16.F32.PACK_AB R27, R100, R99 ;  /* 0x00000063641b723e */ /* 0x000fe200000010ff */
[----:B------:R-:W-:Y:S01]  /*9090*/  FADD R95, R92, R95 ;  /* 0x0000005f5c5f7221 */ /* 0x000fe20000000000 */
[----:B------:R-:W-:Y:S01]  /*90a0*/  FSETP.GEU.AND P5, PT, R38, -126, PT ;  /* 0xc2fc00002600780b */ /* 0x000fe20003fae000 */
[----:B------:R-:W1:Y:S01]  /*90b0*/  MUFU.EX2 R36, R36 ;  /* 0x0000002400247308 */ /* 0x000e620000000800 */
[----:B------:R-:W-:Y:S01]  /*90c0*/  WARPGROUP.ARRIVE ;  /* 0x00000000000079c5 */ /* 0x000fe20000000000 */
[----:B------:R-:W-:Y:S01]  /*90d0*/  FADD R94, R93, R94 ;  /* 0x0000005e5d5e7221 */ /* 0x000fe20000000000 */
[----:B------:R-:W-:-:S03]  /*90e0*/  FADD R96, R95, R96 ;  /* 0x000000605f607221 */ /* 0x000fc60000000000 */
[----:B------:R-:W-:Y:S01]  /*90f0*/  FADD R97, R94, R97 ;  /* 0x000000615e617221 */ /* 0x000fe20000000000 */
[----:B------:R-:W-:Y:S01]  /*9100*/  HGMMA.64x32x16.F32.BF16 R152, R24, gdesc[UR4].tnspB, R152, gsb0 ;  /* 0x4060000418987df0 */ /* 0x000fe20008001898 */
[----:B------:R-:W-:Y:S01]  /*9110*/  R2UR UR6, R20 ;  /* 0x00000000140672ca */ /* 0x000fe200000e0000 */
[----:B--2---:R-:W-:Y:S01]  /*9120*/  @!P6 FMUL R35, R35, R35 ;  /* 0x000000232323e220 */ /* 0x004fe20000400000 */
[----:B------:R-:W-:Y:S01]  /*9130*/  R2UR UR7, R21 ;  /* 0x00000000150772ca */ /* 0x000fe200000e0000 */
[----:B------:R-:W2:Y:S01]  /*9140*/  MUFU.EX2 R20, R116 ;  /* 0x0000007400147308 */ /* 0x000ea20000000800 */
[----:B------:R-:W-:Y:S01]  /*9150*/  @!P5 FMUL R38, R38, 0.5 ;  /* 0x3f0000002626d820 */ /* 0x000fe20000400000 */
[----:B------:R-:W-:Y:S01]  /*9160*/  FSETP.GEU.AND P6, PT, R128, -126, PT ;  /* 0xc2fc00008000780b */ /* 0x000fe20003fce000 */
[----:B------:R-:W-:Y:S01]  /*9170*/  FADD R99, R96, R99 ;  /* 0x0000006360637221 */ /* 0x000fe20000000000 */
[----:B------:R-:W-:Y:S01]  /*9180*/  FADD R98, R97, R98 ;  /* 0x0000006261627221 */ /* 0x000fe20000000000 */
[----:B-1----:R-:W-:Y:S01]  /*9190*/  @!P2 FMUL R36, R36, R36 ;  /* 0x000000242424a220 */ /* 0x002fe20000400000 */
[----:B------:R-:W-:-:S02]  /*91a0*/  FSETP.GEU.AND P2, PT, R129, -126, PT ;  /* 0xc2fc00008100780b */ /* 0x000fc40003f4e000 */
[----:B------:R-:W1:Y:S01]  /*91b0*/  MUFU.EX2 R21, R115 ;  /* 0x0000007300157308 */ /* 0x000e620000000800 */
[----:B------:R-:W-:-:S06]  /*91c0*/  FADD R100, R99, R100 ;  /* 0x0000006463647221 */ /* 0x000fcc0000000000 */
[----:B------:R-:W-:Y:S01]  /*91d0*/  @!P6 FMUL R128, R128, 0.5 ;  /* 0x3f0000008080e820 */ /* 0x000fe20000400000 */
[----:B------:R-:W3:Y:S01]  /*91e0*/  MUFU.EX2 R38, R38 ;  /* 0x0000002600267308 */ /* 0x000ee20000000800 */
[----:B--2---:R-:W-:Y:S01]  /*91f0*/  @!P4 FMUL R20, R20, R20 ;  /* 0x000000141414c220 */ /* 0x004fe20000400000 */
[----:B------:R-:W-:Y:S01]  /*9200*/  FSETP.GEU.AND P4, PT, R33, -126, PT ;  /* 0xc2fc00002100780b */ /* 0x000fe20003f8e000 */
[----:B------:R-:W-:-:S05]  /*9210*/  @!P2 FMUL R129, R129, 0.5 ;  /* 0x3f0000008181a820 */ /* 0x000fca0000400000 */
        /* <DEDUP_REMOVED lines=18> */
[----:B------:R-:W-:Y:S02]  /*9340*/  F2FP.BF16.F32.PACK_AB R27, R108, R107 ;  /* 0x0000006b6c1b723e */ /* 0x000fe400000010ff */
[----:B------:R-:W-:Y:S01]  /*9350*/  @!P6 FMUL R133, R133, 0.5 ;  /* 0x3f0000008585e820 */ /* 0x000fe20000400000 */
[----:B------:R-:W-:Y:S01]  /*9360*/  FSETP.GEU.AND P2, PT, R134, -126, PT ;  /* 0xc2fc00008600780b */ /* 0x000fe20003f4e000 */
[----:B---3--:R-:W-:Y:S01]  /*9370*/  @!P4 FMUL R33, R33, R33 ;  /* 0x000000212121c220 */ /* 0x008fe20000400000 */
[----:B------:R-:W-:Y:S01]  /*9380*/  WARPGROUP.ARRIVE ;  /* 0x00000000000079c5 */ /* 0x000fe20000000000 */
[----:B------:R-:W-:Y:S01]  /*9390*/  FSETP.GEU.AND P4, PT, R126, -126, PT ;  /* 0xc2fc00007e00780b */ /* 0x000fe20003f8e000 */
[----:B------:R-:W1:Y:S01]  /*93a0*/  MUFU.EX2 R41, R132 ;  /* 0x0000008400297308 */ /* 0x000e620000000800 */
[----:B------:R-:W-:Y:S01]  /*93b0*/  FADD R101, R98, R101 ;  /* 0x0000006562657221 */ /* 0x000fe20000000000 */
[----:B------:R-:W-:-:S02]  /*93c0*/  FADD R103, R100, R103 ;  /* 0x0000006764677221 */ /* 0x000fc40000000000 */
[----:B------:R-:W-:Y:S01]  /*93d0*/  HGMMA.64x32x16.F32.BF16 R152, R24, gdesc[UR4].tnspB, R152, gsb0 ;  /* 0x4060000418987df0 */ /* 0x000fe20008001898 */
[----:B------:R-:W-:Y:S01]  /*93e0*/  FADD R101, R101, R104 ;  /* 0x0000006865657221 */ /* 0x000fe20000000000 */
[----:B--2---:R-:W-:Y:S01]  /*93f0*/  @!P3 FMUL R32, R32, R32 ;  /* 0x000000202020b220 */ /* 0x004fe20000400000 */
[----:B------:R-:W-:Y:S01]  /*9400*/  FSETP.GEU.AND P3, PT, R37, -126, PT ;  /* 0xc2fc00002500780b */ /* 0x000fe20003f6e000 */
[----:B------:R-:W2:Y:S01]  /*9410*/  MUFU.EX2 R133, R133 ;  /* 0x0000008500857308 */ /* 0x000ea20000000800 */
[----:B------:R-:W-:Y:S01]  /*9420*/  @!P2 FMUL R134, R134, 0.5 ;  /* 0x3f0000008686a820 */ /* 0x000fe20000400000 */
[----:B------:R-:W-:Y:S01]  /*9430*/  FADD R106, R103, R106 ;  /* 0x0000006a676a7221 */ /* 0x000fe20000000000 */
[----:B------:R-:W-:Y:S01]  /*9440*/  FADD R102, R101, R102 ;  /* 0x0000006665667221 */ /* 0x000fe20000000000 */
[----:B------:R-:W-:Y:S02]  /*9450*/  @!P4 FMUL R126, R126, 0.5 ;  /* 0x3f0000007e7ec820 */ /* 0x000fe40000400000 */
[----:B------:R-:W-:Y:S01]  /*9460*/  FADD R107, R106, R107 ;  /* 0x0000006b6a6b7221 */ /* 0x000fe20000000000 */
[----:B------:R-:W-:Y:S01]  /*9470*/  FADD R105, R102, R105 ;  /* 0x0000006966697221 */ /* 0x000fe20000000000 */
[----:B------:R-:W3:Y:S01]  /*9480*/  MUFU.EX2 R11, R126 ;  /* 0x0000007e000b7308 */ /* 0x000ee20000000800 */
[----:B-1----:R-:W-:Y:S01]  /*9490*/  @!P5 FMUL R41, R41, R41 ;  /* 0x000000292929d220 */ /* 0x002fe20000400000 */
[----:B------:R-:W-:Y:S01]  /*94a0*/  FSETP.GEU.AND P5, PT, R137, -126, PT ;  /* 0xc2fc00008900780b */ /* 0x000fe20003fae000 */
[----:B------:R-:W-:Y:S01]  /*94b0*/  FADD R107, R107, R108 ;  /* 0x0000006c6b6b7221 */ /* 0x000fe20000000000 */
        /* <DEDUP_REMOVED lines=15> */
[----:B------:R-:W-:Y:S01]  /*95b0*/  FSETP.GEU.AND P3, PT, R130, -126, PT ;  /* 0xc2fc00008200780b */ /* 0x000fe20003f6e000 */
[----:B------:R-:W-:Y:S02]  /*95c0*/  WARPGROUP.DEPBAR.LE gsb0, 0x0 ;  /* 0x00008000000079c5 */ /* 0x000fe40000010000 */
[----:B------:R-:W-:-:S03]  /*95d0*/  IADD3 R24, R10, 0x2c0, RZ ;  /* 0x000002c00a187810 */ /* 0x000fc60007ffe0ff */
[----:B------:R-:W2:Y:S01]  /*95e0*/  MUFU.EX2 R131, R131 ;  /* 0x0000008300837308 */ /* 0x000ea20000000800 */
[----:B------:R-:W-:Y:S01]  /*95f0*/  MOV R25, 0x80000020 ;  /* 0x8000002000197802 */ /* 0x000fe20000000f00 */
[----:B---3--:R-:W-:Y:S01]  /*9600*/  @!P5 FMUL R137, R137, R137 ;  /* 0x000000898989d220 */ /* 0x008fe20000400000 */
[----:B------:R-:W-:Y:S01]  /*9610*/  R2UR UR6, R24 ;  /* 0x00000000180672ca */ /* 0x000fe200000e0000 */
[----:B------:R-:W-:Y:S01]  /*9620*/  @!P2 FMUL R139, R139, 0.5 ;  /* 0x3f0000008b8ba820 */ /* 0x000fe20000400000 */
[----:B------:R-:W-:Y:S02]  /*9630*/  R2UR UR7, R25 ;  /* 0x00000000190772ca */ /* 0x000fe400000e0000 */
[----:B------:R-:W-:Y:S01]  /*9640*/  @!P3 FMUL R130, R130, 0.5 ;  /* 0x3f0000008282b820 */ /* 0x000fe20000400000 */
[----:B------:R-:W-:Y:S01]  /*9650*/  F2FP.BF16.F32.PACK_AB R24, R23, R22 ;  /* 0x000000161718723e */ /* 0x000fe200000010ff */
[----:B-1----:R-:W-:Y:S01]  /*9660*/  @!P6 FMUL R138, R138, R138 ;  /* 0x0000008a8a8ae220 */ /* 0x002fe20000400000 */
        /* <DEDUP_REMOVED lines=9> */
[----:B------:R-:W3:Y:S01]  /*9700*/  MUFU.EX2 R130, R130 ;  /* 0x0000008200827308 */ /* 0x000ee20000000800 */
[----:B--2---:R-:W-:Y:S01]  /*9710*/  @!P4 FMUL R131, R131, R131 ;  /* 0x000000838383c220 */ /* 0x004fe20000400000 */
[----:B------:R-:W-:Y:S01]  /*9720*/  FSETP.GEU.AND P4, PT, R136, -126, PT ;  /* 0xc2fc00008800780b */ /* 0x000fe20003f8e000 */
[----:B------:R-:W-:Y:S01]  /*9730*/  FADD R21, R28, R21 ;  /* 0x000000151c157221 */ /* 0x000fe20000000000 */
[----:B------:R-:W-:Y:S01]  /*9740*/  FSETP.GEU.AND P6, PT, R143, -126, PT ;  /* 0xc2fc00008f00780b */ /* 0x000fe20003fce000 */
[----:B------:R-:W-:Y:S01]  /*9750*/  HGMMA.64x32x16.F32.BF16 R152, R24, gdesc[UR4].tnspB, R152, gsb0 ;  /* 0x4060000418987df0 */ /* 0x000fe20008001898 */
[----:B------:R-:W-:Y:S01]  /*9760*/  FADD R20, R23, R20 ;  /* 0x0000001417147221 */ /* 0x000fe20000000000 */
[----:B------:R-:W-:Y:S01]  /*9770*/  FADD R30, R21, R30 ;  /* 0x0000001e151e7221 */ /* 0x000fe20000000000 */
[----:B-1----:R-:W-:-:S02]  /*9780*/  @!P2 FMUL R139, R139, R139 ;  /* 0x0000008b8b8ba220 */ /* 0x002fc40000400000 */
[----:B------:R-:W-:Y:S01]  /*9790*/  @!P5 FMUL R142, R142, 0.5 ;  /* 0x3f0000008e8ed820 */ /* 0x000fe20000400000 */
[----:B------:R-:W-:Y:S01]  /*97a0*/  FSETP.GEU.AND P2, PT, R144, -126, PT ;  /* 0xc2fc00009000780b */ /* 0x000fe20003f4e000 */
[----:B------:R-:W-:Y:S01]  /*97b0*/  FADD R29, R20, R29 ;  /* 0x0000001d141d7221 */ /* 0x000fe20000000000 */
[----:B------:R-:W-:Y:S02]  /*97c0*/  FADD R31, R30, R31 ;  /* 0x0000001f1e1f7221 */ /* 0x000fe40000000000 */
[----:B------:R-:W-:Y:S01]  /*97d0*/  @!P4 FMUL R136, R136, 0.5 ;  /* 0x3f0000008888c820 */ /* 0x000fe20000400000 */
[----:B------:R-:W1:Y:S01]  /*97e0*/  MUFU.EX2 R142, R142 ;  /* 0x0000008e008e7308 */ /* 0x000e620000000800 */
[----:B---3--:R-:W-:Y:S01]  /*97f0*/  @!P3 FMUL R130, R130, R130 ;  /* 0x000000828282b220 */ /* 0x008fe20000400000 */
[----:B------:R-:W-:Y:S01]  /*9800*/  FSETP.GEU.AND P3, PT, R135, -126, PT ;  /* 0xc2fc00008700780b */ /* 0x000fe20003f6e000 */
[----:B------:R-:W-:-:S05]  /*9810*/  @!P6 FMUL R143, R143, 0.5 ;  /* 0x3f0000008f8fe820 */ /* 0x000fca0000400000 */
[----:B------:R-:W2:Y:S01]  /*9820*/  MUFU.EX2 R43, R136 ;  /* 0x00000088002b7308 */ /* 0x000ea20000000800 */
[----:B------:R-:W-:-:S06]  /*9830*/  @!P2 FMUL R144, R144, 0.5 ;  /* 0x3f0000009090a820 */ /* 0x000fcc0000400000 */
[----:B------:R-:W-:Y:S01]  /*9840*/  @!P3 FMUL R135, R135, 0.5 ;  /* 0x3f0000008787b820 */ /* 0x000fe20000400000 */
        /* <DEDUP_REMOVED lines=11> */
[----:B------:R-:W-:Y:S01]  /*9900*/  IADD3 R24, R10, 0x300, RZ ;  /* 0x000003000a187810 */ /* 0x000fe20007ffe0ff */
[----:B-1----:R-:W-:Y:S01]  /*9910*/  @!P3 FMUL R135, R135, R135 ;  /* 0x000000878787b220 */ /* 0x002fe20000400000 */
[----:B------:R-:W-:Y:S01]  /*9920*/  MOV R25, 0x80000020 ;  /* 0x8000002000197802 */ /* 0x000fe20000000f00 */
[----:B------:R-:W-:Y:S01]  /*9930*/  @!P4 FMUL R141, R141, 0.5 ;  /* 0x3f0000008d8dc820 */ /* 0x000fe20000400000 */
[----:B------:R-:W-:Y:S01]  /*9940*/  R2UR UR6, R24 ;  /* 0x00000000180672ca */ /* 0x000fe200000e0000 */
[----:B------:R-:W1:Y:S01]  /*9950*/  MUFU.EX2 R147, R147 ;  /* 0x0000009300937308 */ /* 0x000e620000000800 */
[----:B------:R-:W-:-:S04]  /*9960*/  R2UR UR7, R25 ;  /* 0x00000000190772ca */ /* 0x000fc800000e0000 */
        /* <DEDUP_REMOVED lines=12> */
[----:B------:R-:W-:-:S02]  /*9a30*/  FSETP.GEU.AND P2, PT, R19, -126, PT ;  /* 0xc2fc00001300780b */ /* 0x000fc40003f4e000 */
[----:B------:R-:W3:Y:S01]  /*9a40*/  MUFU.EX2 R49, R148 ;  /* 0x0000009400317308 */ /* 0x000ee20000000800 */
[----:B-1----:R-:W-:Y:S01]  /*9a50*/  @!P5 FMUL R147, R147, R147 ;  /* 0x000000939393d220 */ /* 0x002fe20000400000 */
[----:B------:R-:W-:Y:S01]  /*9a60*/  FADD R33, R32, R33 ;  /* 0x0000002120217221 */ /* 0x000fe20000000000 */
[----:B------:R-:W-:Y:S03]  /*9a70*/  HGMMA.64x32x16.F32.BF16 R152, R24, gdesc[UR4].tnspB, R152, gsb0 ;  /* 0x4060000418987df0 */ /* 0x000fe60008001898 */
[----:B------:R-:W-:Y:S02]  /*9a80*/  FADD R36, R33, R36 ;  /* 0x0000002421247221 */ /* 0x000fe40000000000 */
[----:B------:R-:W-:Y:S01]  /*9a90*/  @!P3 FMUL R140, R140, 0.5 ;  /* 0x3f0000008c8cb820 */ /* 0x000fe20000400000 */
[----:B--2---:R-:W-:Y:S01]  /*9aa0*/  @!P4 FMUL R141, R141, R141 ;  /* 0x0000008d8d8dc220 */ /* 0x004fe20000400000 */
[----:B------:R-:W-:Y:S01]  /*9ab0*/  FSETP.GEU.AND P4, PT, R146, -126, PT ;  /* 0xc2fc00009200780b */ /* 0x000fe20003f8e000 */
[----:B------:R-:W-:Y:S01]  /*9ac0*/  @!P2 FMUL R19, R19, 0.5 ;  /* 0x3f0000001313a820 */ /* 0x000fe20000400000 */
[----:B------:R-:W1:Y:S01]  /*9ad0*/  MUFU.EX2 R45, R140 ;  /* 0x0000008c002d7308 */ /* 0x000e620000000800 */
[----:B------:R-:W-:Y:S01]  /*9ae0*/  FADD R36, R36, R37 ;  /* 0x0000002524247221 */ /* 0x000fe20000000000 */
[----:B---3--:R-:W-:-:S03]  /*9af0*/  @!P6 FMUL R49, R49, R49 ;  /* 0x000000313131e220 */ /* 0x008fc60000400000 */
[----:B------:R-:W-:-:S03]  /*9b00*/  FADD R36, R36, R39 ;  /* 0x0000002724247221 */ /* 0x000fc60000000000 */
[----:B------:R2:W3:Y:S01]  /*9b10*/  MUFU.EX2 R18, R19 ;  /* 0x0000001300127308 */ /* 0x0004e20000000800 */
[----:B------:R-:W-:Y:S02]  /*9b20*/  FADD R36, R36, R129 ;  /* 0x0000008124247221 */ /* 0x000fe40000000000 */
[----:B------:R-:W-:Y:S02]  /*9b30*/  @!P4 FMUL R146, R146, 0.5 ;  /* 0x3f0000009292c820 */ /* 0x000fe40000400000 */
[----:B------:R-:W-:Y:S01]  /*9b40*/  FADD R36, R36, R41 ;  /* 0x0000002924247221 */ /* 0x000fe20000000000 */
[----:B-1----:R-:W-:Y:S01]  /*9b50*/  @!P3 FMUL R45, R45, R45 ;  /* 0x0000002d2d2db220 */ /* 0x002fe20000400000 */
[----:B------:R-:W-:Y:S02]  /*9b60*/  FSETP.GEU.AND P3, PT, R145, -126, PT ;  /* 0xc2fc00009100780b */ /* 0x000fe40003f6e000 */
[----:B------:R-:W1:Y:S01]  /*9b70*/  MUFU.EX2 R146, R146 ;  /* 0x0000009200927308 */ /* 0x000e620000000800 */
[----:B--2---:R-:W-:Y:S01]  /*9b80*/  FADD R19, R34, R11 ;  /* 0x0000000b22137221 */ /* 0x004fe20000000000 */
[----:B------:R-:W-:Y:S01]  /*9b90*/  MOV R11, 0x80000020 ;  /* 0x80000020000b7802 */ /* 0x000fe20000000f00 */
[----:B------:R-:W-:-:S02]  /*9ba0*/  FADD R36, R36, R133 ;  /* 0x0000008524247221 */ /* 0x000fc40000000000 */
[----:B------:R-:W-:Y:S01]  /*9bb0*/  FADD R19, R19, R38 ;  /* 0x0000002613137221 */ /* 0x000fe20000000000 */
[----:B---3--:R-:W-:Y:S01]  /*9bc0*/  @!P2 FMUL R18, R18, R18 ;  /* 0x000000121212a220 */ /* 0x008fe20000400000 */
[----:B------:R-:W-:Y:S01]  /*9bd0*/  FADD R36, R36, R43 ;  /* 0x0000002b24247221 */ /* 0x000fe20000000000 */
[----:B------:R-:W-:Y:S01]  /*9be0*/  ISETP.NE.AND P2, PT, R13, 0x4, PT ;  /* 0x000000040d00780c */ /* 0x000fe20003f45270 */
[----:B------:R-:W-:Y:S02]  /*9bf0*/  FADD R19, R19, R130 ;  /* 0x0000008213137221 */ /* 0x000fe40000000000 */
[----:B------:R-:W-:Y:S01]  /*9c00*/  FADD R36, R36, R137 ;  /* 0x0000008924247221 */ /* 0x000fe20000000000 */
[----:B------:R-:W-:Y:S01]  /*9c10*/  @!P3 FMUL R145, R145, 0.5 ;  /* 0x3f0000009191b820 */ /* 0x000fe20000400000 */
[----:B------:R-:W-:Y:S01]  /*9c20*/  FADD R19, R19, R131 ;  /* 0x0000008313137221 */ /* 0x000fe20000000000 */
[----:B------:R-:W-:Y:S01]  /*9c30*/  SEL R13, R13, RZ, P2 ;  /* 0x000000ff0d0d7207 */ /* 0x000fe20001000000 */
[----:B------:R-:W-:Y:S01]  /*9c40*/  FADD R36, R36, R45 ;  /* 0x0000002d24247221 */ /* 0x000fe20000000000 */
[----:B-1----:R-:W-:-:S02]  /*9c50*/  @!P4 FMUL R146, R146, R146 ;  /* 0x000000929292c220 */ /* 0x002fc40000400000 */
[----:B------:R-:W1:Y:S01]  /*9c60*/  MUFU.EX2 R145, R145 ;  /* 0x0000009100917308 */ /* 0x000e620000000800 */
[----:B------:R-:W-:Y:S01]  /*9c70*/  FSETP.GEU.AND P4, PT, R151, -126, PT ;  /* 0xc2fc00009700780b */ /* 0x000fe20003f8e000 */
[----:B------:R-:W-:Y:S01]  /*9c80*/  FADD R19, R19, R134 ;  /* 0x0000008613137221 */ /* 0x000fe20000000000 */
[----:B------:R-:W-:Y:S01]  /*9c90*/  FADD R36, R36, R141 ;  /* 0x0000008d24247221 */ /* 0x000fe20000000000 */
[----:B------:R-:W-:Y:S02]  /*9ca0*/  WARPGROUP.DEPBAR.LE gsb0, 0x0 ;  /* 0x00008000000079c5 */ /* 0x000fe40000010000 */
[----:B------:R-:W-:Y:S01]  /*9cb0*/  IADD3 R24, R10, 0x340, RZ ;  /* 0x000003400a187810 */ /* 0x000fe20007ffe0ff */
[----:B------:R-:W-:Y:S01]  /*9cc0*/  FADD R19, R19, R135 ;  /* 0x0000008713137221 */ /* 0x000fe20000000000 */
[----:B------:R-:W-:Y:S01]  /*9cd0*/  MOV R25, 0x80000020 ;  /* 0x8000002000197802 */ /* 0x000fe20000000f00 */
[----:B------:R-:W-:Y:S01]  /*9ce0*/  FADD R36, R36, R47 ;  /* 0x0000002f24247221 */ /* 0x000fe20000000000 */
[----:B------:R-:W-:Y:S01]  /*9cf0*/  R2UR UR6, R24 ;  /* 0x00000000180672ca */ /* 0x000fe200000e0000 */
[----:B------:R-:W-:Y:S01]  /*9d00*/  FADD R19, R19, R138 ;  /* 0x0000008a13137221 */ /* 0x000fe20000000000 */
[----:B------:R-:W-:-:S02]  /*9d10*/  R2UR UR7, R25 ;  /* 0x00000000190772ca */ /* 0x000fc400000e0000 */
[----:B------:R-:W-:Y:S01]  /*9d20*/  F2FP.BF16.F32.PACK_AB R24, R129, R39 ;  /* 0x000000278118723e */ /* 0x000fe200000010ff */
[----:B------:R-:W-:Y:S01]  /*9d30*/  @!P4 FMUL R151, R151, 0.5 ;  /* 0x3f0000009797c820 */ /* 0x000fe20000400000 */
[----:B------:R-:W-:Y:S01]  /*9d40*/  F2FP.BF16.F32.PACK_AB R25, R131, R130 ;  /* 0x000000828319723e */ /* 0x000fe200000010ff */
[----:B-1----:R-:W-:Y:S01]  /*9d50*/  @!P3 FMUL R145, R145, R145 ;  /* 0x000000919191b220 */ /* 0x002fe20000400000 */
[----:B------:R-:W-:Y:S01]  /*9d60*/  F2FP.BF16.F32.PACK_AB R26, R133, R41 ;  /* 0x00000029851a723e */ /* 0x000fe200000010ff */
[----:B------:R-:W1:Y:S01]  /*9d70*/  MUFU.EX2 R20, R151 ;  /* 0x0000009700147308 */ /* 0x000e620000000800 */
[----:B------:R-:W-:Y:S01]  /*9d80*/  F2FP.BF16.F32.PACK_AB R27, R135, R134 ;  /* 0x00000086871b723e */ /* 0x000fe200000010ff */
[----:B------:R-:W-:Y:S01]  /*9d90*/  FADD R19, R19, R139 ;  /* 0x0000008b13137221 */ /* 0x000fe20000000000 */
[----:B------:R-:W-:Y:S01]  /*9da0*/  FSETP.GEU.AND P3, PT, R150, -126, PT ;  /* 0xc2fc00009600780b */ /* 0x000fe20003f6e000 */
[----:B------:R-:W-:Y:S01]  /*9db0*/  FADD R36, R36, R145 ;  /* 0x0000009124247221 */ /* 0x000fe20000000000 */
[----:B------:R-:W-:Y:S01]  /*9dc0*/  WARPGROUP.ARRIVE ;  /* 0x00000000000079c5 */ /* 0x000fe20000000000 */
[----:B------:R-:W-:-:S02]  /*9dd0*/  FADD R19, R19, R142 ;  /* 0x0000008e13137221 */ /* 0x000fc40000000000 */
[----:B------:R-:W-:Y:S02]  /*9de0*/  FADD R36, R36, R49 ;  /* 0x0000003124247221 */ /* 0x000fe40000000000 */
[----:B------:R-:W-:Y:S01]  /*9df0*/  FADD R19, R19, R143 ;  /* 0x0000008f13137221 */ /* 0x000fe20000000000 */
[----:B------:R-:W-:Y:S01]  /*9e00*/  HGMMA.64x32x16.F32.BF16 R152, R24, gdesc[UR4].tnspB, R152, gsb0 ;  /* 0x4060000418987df0 */ /* 0x000fe20008001898 */
[----:B------:R-:W-:Y:S02]  /*9e10*/  FADD R21, R36, R18 ;  /* 0x0000001224157221 */ /* 0x000fe40000000000 */
[----:B------:R-:W-:Y:S02]  /*9e20*/  FADD R19, R19, R146 ;  /* 0x0000009213137221 */ /* 0x000fe40000000000 */
[----:B------:R-:W-:Y:S01]  /*9e30*/  @!P3 FMUL R150, R150, 0.5 ;  /* 0x3f0000009696b820 */ /* 0x000fe20000400000 */
[----:B-1----:R-:W-:Y:S01]  /*9e40*/  @!P4 FMUL R20, R20, R20 ;  /* 0x000000141414c220 */ /* 0x002fe20000400000 */
[----:B------:R-:W-:-:S04]  /*9e50*/  FADD R19, R19, R147 ;  /* 0x0000009313137221 */ /* 0x000fc80000000000 */
[----:B------:R-:W1:Y:S02]  /*9e60*/  MUFU.EX2 R150, R150 ;  /* 0x0000009600967308 */ /* 0x000e640000000800 */
[----:B-1----:R-:W-:-:S04]  /*9e70*/  @!P3 FMUL R150, R150, R150 ;  /* 0x000000969696b220 */ /* 0x002fc80000400000 */
[----:B------:R-:W-:Y:S01]  /*9e80*/  FADD R19, R19, R150 ;  /* 0x0000009613137221 */ /* 0x000fe20000000000 */
[----:B------:R-:W-:Y:S02]  /*9e90*/  WARPGROUP.DEPBAR.LE gsb0, 0x0 ;  /* 0x00008000000079c5 */ /* 0x000fe40000010000 */
[----:B------:R-:W-:Y:S02]  /*9ea0*/  IADD3 R24, R10, 0x380, RZ ;  /* 0x000003800a187810 */ /* 0x000fe40007ffe0ff */
[----:B------:R-:W-:Y:S02]  /*9eb0*/  MOV R25, 0x80000020 ;  /* 0x8000002000197802 */ /* 0x000fe40000000f00 */
[----:B------:R-:W-:Y:S02]  /*9ec0*/  R2UR UR6, R24 ;  /* 0x00000000180672ca */ /* 0x000fe400000e0000 */
[----:B------:R-:W-:Y:S02]  /*9ed0*/  R2UR UR7, R25 ;  /* 0x00000000190772ca */ /* 0x000fe400000e0000 */
[----:B------:R-:W-:-:S02]  /*9ee0*/  F2FP.BF16.F32.PACK_AB R24, R137, R43 ;  /* 0x0000002b8918723e */ /* 0x000fc400000010ff */
[----:B------:R-:W-:Y:S02]  /*9ef0*/  F2FP.BF16.F32.PACK_AB R25, R139, R138 ;  /* 0x0000008a8b19723e */ /* 0x000fe400000010ff */
[----:B------:R-:W-:Y:S02]  /*9f00*/  F2FP.BF16.F32.PACK_AB R26, R141, R45 ;  /* 0x0000002d8d1a723e */ /* 0x000fe400000010ff */
[----:B------:R-:W-:Y:S02]  /*9f10*/  F2FP.BF16.F32.PACK_AB R27, R143, R142 ;  /* 0x0000008e8f1b723e */ /* 0x000fe400000010ff */
[----:B------:R-:W-:Y:S02]  /*9f20*/  IADD3 R10, R10, 0x3c0, RZ ;  /* 0x000003c00a0a7810 */ /* 0x000fe40007ffe0ff */
[----:B------:R-:W-:-:S06]  /*9f30*/  WARPGROUP.ARRIVE ;  /* 0x00000000000079c5 */ /* 0x000fcc0000000000 */
[----:B------:R-:W-:Y:S01]  /*9f40*/  HGMMA.64x32x16.F32.BF16 R152, R24, gdesc[UR4].tnspB, R152, gsb0 ;  /* 0x4060000418987df0 */ /* 0x000fe20008001898 */
[----:B------:R-:W-:Y:S02]  /*9f50*/  R2UR UR6, R10 ;  /* 0x000000000a0672ca */ /* 0x000fe400000e0000 */
[----:B------:R-:W-:Y:S02]  /*9f60*/  R2UR UR7, R11 ;  /* 0x000000000b0772ca */ /* 0x000fe400000e0000 */
[----:B------:R-:W-:-:S04]  /*9f70*/  LEA R10, R13, R12, 0x3 ;  /* 0x0000000c0d0a7211 */ /* 0x000fc800078e18ff */
[----:B------:R-:W-:Y:S01]  /*9f80*/  PRMT R10, RZ, 0x654, R10 ;  /* 0x00000654ff0a7816 */ /* 0x000fe2000000000a */
[----:B------:R-:W-:Y:S02]  /*9f90*/  WARPGROUP.DEPBAR.LE gsb0, 0x0 ;  /* 0x00008000000079c5 */ /* 0x000fe40000010000 */
[----:B------:R-:W-:Y:S02]  /*9fa0*/  F2FP.BF16.F32.PACK_AB R24, R145, R47 ;  /* 0x0000002f9118723e */ /* 0x000fe400000010ff */
[----:B------:R-:W-:Y:S02]  /*9fb0*/  F2FP.BF16.F32.PACK_AB R25, R147, R146 ;  /* 0x000000929319723e */ /* 0x000fe400000010ff */
[----:B------:R-:W-:Y:S02]  /*9fc0*/  F2FP.BF16.F32.PACK_AB R26, R18, R49 ;  /* 0x00000031121a723e */ /* 0x000fe400000010ff */
[----:B------:R-:W-:Y:S01]  /*9fd0*/  F2FP.BF16.F32.PACK_AB R27, R20, R150 ;  /* 0x00000096141b723e */ /* 0x000fe200000010ff */
[----:B------:R-:W-:-:S03]  /*9fe0*/  FADD R20, R19, R20 ;  /* 0x0000001413147221 */ /* 0x000fc60000000000 */
[----:B------:R-:W-:-:S06]  /*9ff0*/  WARPGROUP.ARRIVE ;  /* 0x00000000000079c5 */ /* 0x000fcc0000000000 */
[----:B------:R-:W-:Y:S03]  /*a000*/  HGMMA.64x32x16.F32.BF16 R152, R24, gdesc[UR4].tnspB, R152, gsb0 ;  /* 0x4060000418987df0 */ /* 0x000fe60008001898 */
[----:B------:R-:W-:Y:S02]  /*a010*/  WARPGROUP.DEPBAR.LE gsb0, 0x0 ;  /* 0x00008000000079c5 */ /* 0x000fe40000010000 */
[----:B------:R1:W-:Y:S01]  /*a020*/  SYNCS.ARRIVE.TRANS64.RED.A1T0 RZ, [R10+URZ], RZ ;  /* 0x000000ff0aff79a7 */ /* 0x0003e2000810043f */
[----:B------:R-:W-:Y:S05]  /*a030*/  @P1 BRA `(.L_x_32) ;  /* 0x0000000000981947 */ /* 0x000fea0003800000 */
[----:B------:R-:W-:Y:S01]  /*a040*/  ISETP.LT.OR P1, PT, R7, 0x1, !P0 ;  /* 0x000000010700780c */ /* 0x000fe20004721670 */
[----:B------:R-:W-:-:S12]  /*a050*/  BSSY B0, `(.L_x_33) ;  /* 0x0000023000007945 */ /* 0x000fd80003800000 */
[----:B------:R-:W-:Y:S05]  /*a060*/  @P1 BRA `(.L_x_34) ;  /* 0x0000000000841947 */ /* 0x000fea0003800000 */
[----:B-1----:R-:W-:Y:S02]  /*a070*/  LEA R10, R5, R2, 0x3 ;  /* 0x00000002050a7211 */ /* 0x002fe400078e18ff */
[----:B------:R-:W-:Y:S02]  /*a080*/  SHF.L.U32 R11, R6, 0x1f, RZ ;  /* 0x0000001f060b7819 */ /* 0x000fe400000006ff */
[----:B------:R-:W-:Y:S02]  /*a090*/  ISETP.NE.AND P2, PT, R16, RZ, PT ;  /* 0x000000ff1000720c */ /* 0x000fe40003f45270 */
[----:B------:R-:W1:Y:S02]  /*a0a0*/  SYNCS.PHASECHK.TRANS64.TRYWAIT P1, [R10+URZ+0x11020], R11 ;  /* 0x0110200b0a0075a7 */ /* 0x000e64000802017f */
[----:B-1----:R-:W-:Y:S09]  /*a0b0*/  @!P1 BRA `(.L_x_35) ;  /* 0x0000001400389947 */ /* 0x002ff20003800000 */
.L_x_68:
[----:B------:R-:W-:Y:S05]  /*a0c0*/  @P2 BRA `(.L_x_36) ;  /* 0x0000000000142947 */ /* 0x000fea0003800000 */
[----:B------:R-:W-:Y:S02]  /*a0d0*/  LOP3.LUT P1, RZ, R17, 0x1f, RZ, 0xc0, !PT ;  /* 0x0000001f11ff7812 */ /* 0x000fe4000782c0ff */
[----:B-1----:R-:W-:-:S04]  /*a0e0*/  MOV R11, 0x4000 ;  /* 0x00004000000b7802 */ /* 0x002fc80000000f00 */
[----:B------:R2:W-:Y:S07]  /*a0f0*/  SYNCS.ARRIVE.TRANS64 RZ, [R10+URZ+0x11000], R11 ;  /* 0x0110000b0aff79a7 */ /* 0x0005ee000800003f */
[----:B------:R-:W-:Y:S05]  /*a100*/  @!P1 BRA `(.L_x_36) ;  /* 0x0000000000049947 */ /* 0x000fea0003800000 */
[----:B------:R-:W-:Y:S01]  /*a110*/  BPT.TRAP 0x1 ;  /* 0x000000040000795c */ /* 0x000fe20000300000 */
.L_x_36:
        /* <DEDUP_REMOVED lines=9> */
[----:B------:R-:W-:Y:S01]  /*a1b0*/  UMOV UR12, UR36 ;  /* 0x00000024000c7c82 */ /* 0x000fe20008000000 */
[----:B------:R-:W-:Y:S01]  /*a1c0*/  UMOV UR13, UR37 ;  /* 0x00000025000d7c82 */ /* 0x000fe20008000000 */
[----:B------:R-:W-:-:S02]  /*a1d0*/  IADD3 R5, R5, 0x1, RZ ;  /* 0x0000000105057810 */ /* 0x000fc40007ffe0ff */
[----:B------:R-:W-:Y:S02]  /*a1e0*/  IADD3 R8, R8, 0x1, RZ ;  /* 0x0000000108087810 */ /* 0x000fe40007ffe0ff */
[----:B------:R-:W-:Y:S01]  /*a1f0*/  USHF.L.U32 UR11, UR11, 0x8, URZ ;  /* 0x000000080b0b7899 */ /* 0x000fe2000800063f */
[C---:B------:R-:W-:Y:S01]  /*a200*/  ISETP.NE.AND P1, PT, R5.reuse, 0x4, PT ;  /* 0x000000040500780c */ /* 0x040fe20003f25270 */
[----:B------:R-:W-:Y:S02]  /*a210*/  UIADD3 UR9, UR9, 0x11000, URZ ;  /* 0x0001100009097890 */ /* 0x000fe4000fffe03f */
[----:B------:R-:W-:Y:S01]  /*a220*/  UIADD3 UR8, UR8, 0x1000, URZ ;  /* 0x0000100008087890 */ /* 0x000fe2000fffe03f */
[----:B------:R-:W-:Y:S02]  /*a230*/  SEL R11, RZ, 0x1, P1 ;  /* 0x00000001ff0b7807 */ /* 0x000fe40000800000 */
[----:B------:R-:W-:Y:S02]  /*a240*/  SEL R5, R5, RZ, P1 ;  /* 0x000000ff05057207 */ /* 0x000fe40000800000 */
[----:B------:R-:W-:-:S04]  /*a250*/  LOP3.LUT R6, R6, R11, RZ, 0x3c, !PT ;  /* 0x0000000b06067212 */ /* 0x000fc800078e3cff */
[----:B------:R2:W-:Y:S02]  /*a260*/  UTMALDG.4D [UR8], [UR6], desc[UR18] ;  /* 0x00001208060075b4 */ /* 0x0005e40008019000 */
[----:B--2---:R-:W-:Y:S01]  /*a270*/  NOP ;  /* 0x0000000000007918 */ /* 0x004fe20000000000 */
.L_x_34:
[----:B------:R-:W-:Y:S05]  /*a280*/  BSYNC B0 ;  /* 0x0000000000007941 */ /* 0x000fea0003800000 */
.L_x_33:
[----:B------:R-:W-:-:S07]  /*a290*/  IADD3 R7, R7, -0x1, RZ ;  /* 0xffffffff07077810 */ /* 0x000fce0007ffe0ff */
.L_x_32:
[----:B------:R-:W-:Y:S02]  /*a2a0*/  ISETP.GT.AND P3, PT, R14, 0x2, PT ;  /* 0x000000020e00780c */ /* 0x000fe40003f64270 */
[----:B------:R-:W-:Y:S02]  /*a2b0*/  IADD3 R15, R15, 0x1, RZ ;  /* 0x000000010f0f7810 */ /* 0x000fe40007ffe0ff */
[----:B------:R-:W-:Y:S02]  /*a2c0*/  IADD3 R13, R13, 0x1, RZ ;  /* 0x000000010d0d7810 */ /* 0x000fe40007ffe0ff */
[----:B------:R-:W-:Y:S02]  /*a2d0*/  ISETP.NE.AND P1, PT, R15, 0x4, PT ;  /* 0x000000040f00780c */ /* 0x000fe40003f25270 */
[----:B------:R-:W-:Y:S02]  /*a2e0*/  ISETP.NE.AND P2, PT, R13, 0x4, PT ;  /* 0x000000040d00780c */ /* 0x000fe40003f45270 */
[----:B------:R-:W-:-:S02]  /*a2f0*/  SEL R11, RZ, 0x1, P1 ;  /* 0x00000001ff0b7807 */ /* 0x000fc40000800000 */
[----:B------:R-:W-:Y:S02]  /*a300*/  IADD3 R14, R14, -0x1, RZ ;  /* 0xffffffff0e0e7810 */ /* 0x000fe40007ffe0ff */
[----:B------:R-:W-:Y:S02]  /*a310*/  LOP3.LUT R4, R4, R11, RZ, 0x3c, !PT ;  /* 0x0000000b04047212 */ /* 0x000fe400078e3cff */
[----:B------:R-:W-:Y:S02]  /*a320*/  MOV R19, R3 ;  /* 0x0000000300137202 */ /* 0x000fe40000000f00 */
[----:B------:R-:W-:Y:S02]  /*a330*/  MOV R11, R0 ;  /* 0x00000000000b7202 */ /* 0x000fe40000000f00 */
[----:B------:R-:W-:Y:S02]  /*a340*/  SEL R15, R15, RZ, P1 ;  /* 0x000000ff0f0f7207 */ /* 0x000fe40000800000 */
[----:B------:R-:W-:Y:S01]  /*a350*/  SEL R13, R13, RZ, P2 ;  /* 0x000000ff0d0d7207 */ /* 0x000fe20001000000 */
[----:B------:R-:W-:Y:S06]  /*a360*/  @P3 BRA `(.L_x_37) ;  /* 0xffffffb000903947 */ /* 0x000fec000383ffff */
.L_x_24:
[----:B------:R-:W-:Y:S05]  /*a370*/  WARPSYNC.ALL ;  /* 0x0000000000007948 */ /* 0x000fea0003800000 */
[----:B------:R-:W2:Y:S01]  /*a380*/  SHFL.BFLY PT, R4, R21, 0x1, 0x1f ;  /* 0x0c201f0015047f89 */ /* 0x000ea200000e0000 */
[----:B------:R-:W-:Y:S01]  /*a390*/  BSSY B0, `(.L_x_38) ;  /* 0x0000024000007945 */ /* 0x000fe20003800000 */
[----:B------:R-:W-:Y:S02]  /*a3a0*/  MOV R9, 0x7f800000 ;  /* 0x7f80000000097802 */ /* 0x000fe40000000f00 */
[----:B------:R-:W3:Y:S01]  /*a3b0*/  SHFL.BFLY PT, R5, R20, 0x1, 0x1f ;  /* 0x0c201f0014057f89 */ /* 0x000ee200000e0000 */
[----:B------:R-:W-:-:S02]  /*a3c0*/  MOV R8, 0x3f800000 ;  /* 0x3f80000000087802 */ /* 0x000fc40000000f00 */
[----:B------:R-:W-:Y:S01]  /*a3d0*/  MOV R11, 0x7f800000 ;  /* 0x7f800000000b7802 */ /* 0x000fe20000000f00 */
[----:B--2---:R-:W-:Y:S01]  /*a3e0*/  FADD R4, R4, R21 ;  /* 0x0000001504047221 */ /* 0x004fe20000000000 */
[----:B---3--:R-:W-:-:S04]  /*a3f0*/  FADD R18, R5, R20 ;  /* 0x0000001405127221 */ /* 0x008fc80000000000 */
[----:B------:R-:W2:Y:S01]  /*a400*/  SHFL.BFLY PT, R7, R4, 0x2, 0x1f ;  /* 0x0c401f0004077f89 */ /* 0x000ea200000e0000 */
[----:B------:R-:W-:-:S03]  /*a410*/  MOV R5, 0x3f800000 ;  /* 0x3f80000000057802 */ /* 0x000fc60000000f00 */
[----:B------:R-:W3:Y:S01]  /*a420*/  SHFL.BFLY PT, R19, R18, 0x2, 0x1f ;  /* 0x0c401f0012137f89 */ /* 0x000ee200000e0000 */
[C---:B--2---:R-:W-:Y:S01]  /*a430*/  FSETP.NE.AND P0, PT, R4.reuse, -R7, PT ;  /* 0x800000070400720b */ /* 0x044fe20003f05000 */
[----:B------:R-:W-:Y:S01]  /*a440*/  FADD R6, R4, R7 ;  /* 0x0000000704067221 */ /* 0x000fe20000000000 */
[----:B---3--:R-:W-:-:S11]  /*a450*/  FADD R7, R18, R19 ;  /* 0x0000001312077221 */ /* 0x008fd60000000000 */
[----:B------:R-:W-:Y:S05]  /*a460*/  @!P0 BRA `(.L_x_39) ;  /* 0x0000000000588947 */ /* 0x000fea0003800000 */
[----:B------:R-:W-:Y:S01]  /*a470*/  IADD3 R4, R6, 0x1800000, RZ ;  /* 0x0180000006047810 */ /* 0x000fe20007ffe0ff */
[----:B------:R-:W-:Y:S03]  /*a480*/  BSSY B1, `(.L_x_40) ;  /* 0x000000d000017945 */ /* 0x000fe60003800000 */
[----:B------:R-:W-:-:S04]  /*a490*/  LOP3.LUT R4, R4, 0x7f800000, RZ, 0xc0, !PT ;  /* 0x7f80000004047812 */ /* 0x000fc800078ec0ff */
[----:B------:R-:W-:-:S13]  /*a4a0*/  ISETP.GT.U32.AND P0, PT, R4, 0x1ffffff, PT ;  /* 0x01ffffff0400780c */ /* 0x000fda0003f04070 */
[----:B------:R-:W-:Y:S05]  /*a4b0*/  @P0 BRA `(.L_x_41) ;  /* 0x0000000000140947 */ /* 0x000fea0003800000 */
[----:B------:R-:W-:Y:S02]  /*a4c0*/  MOV R5, R6 ;  /* 0x0000000600057202 */ /* 0x000fe40000000f00 */
[----:B------:R-:W-:-:S07]  /*a4d0*/  MOV R14, 0xa4f0 ;  /* 0x0000a4f0000e7802 */ /* 0x000fce0000000f00 */
[----:B-1----:R-:W-:Y:S05]  /*a4e0*/  CALL.REL.NOINC `($__internal_0_$__cuda_sm20_rcp_rn_f32_slowpath) ;  /* 0x0000001000407944 */ /* 0x002fea0003c00000 */
[----:B------:R-:W-:Y:S01]  /*a4f0*/  MOV R5, R10 ;  /* 0x0000000a00057202 */ /* 0x000fe20000000f00 */
[----:B------:R-:W-:Y:S06]  /*a500*/  BRA `(.L_x_42) ;  /* 0x0000000000107947 */ /* 0x000fec0003800000 */
.L_x_41:
[----:B------:R-:W2:Y:S02]  /*a510*/  MUFU.RCP R5, R6 ;  /* 0x0000000600057308 */ /* 0x000ea40000001000 */
[----:B--2---:R-:W-:-:S04]  /*a520*/  FFMA R4, R6, R5, -1 ;  /* 0xbf80000006047423 */ /* 0x004fc80000000005 */
[----:B------:R-:W-:-:S04]  /*a530*/  FADD.FTZ R4, -R4, -RZ ;  /* 0x800000ff04047221 */ /* 0x000fc80000010100 */
[----:B------:R-:W-:-:S07]  /*a540*/  FFMA R5, R5, R4, R5 ;  /* 0x0000000405057223 */ /* 0x000fce0000000005 */
.L_x_42:
[----:B------:R-:W-:Y:S05]  /*a550*/  BSYNC B1 ;  /* 0x0000000000017941 */ /* 0x000fea0003800000 */
.L_x_40:
[----:B------:R-:W-:Y:S01]  /*a560*/  FSETP.GEU.AND P0, PT, |R6|, 1.175494350822287508e-38, PT ;  /* 0x008000000600780b */ /* 0x000fe20003f0e200 */
[----:B------:R-:W-:-:S12]  /*a570*/  ULDC UR6, c[0x0][0x600] ;  /* 0x0001800000067ab9 */ /* 0x000fd80000000800 */
[----:B------:R-:W-:-:S04]  /*a580*/  @!P0 FMUL R6, R6, 16777216 ;  /* 0x4b80000006068820 */ /* 0x000fc80000400000 */
[----:B------:R-:W2:Y:S02]  /*a590*/  MUFU.LG2 R4, R6 ;  /* 0x0000000600047308 */ /* 0x000ea40000000c00 */
[----:B--2---:R-:W-:-:S04]  /*a5a0*/  @!P0 FADD R4, R4, -24 ;  /* 0xc1c0000004048421 */ /* 0x004fc80000000000 */
[----:B------:R-:W-:-:S04]  /*a5b0*/  FMUL R4, R4, 0.69314718246459960938 ;  /* 0x3f31721804047820 */ /* 0x000fc80000400000 */
[----:B------:R-:W-:-:S07]  /*a5c0*/  FFMA R11, R3, UR6, R4 ;  /* 0x00000006030b7c23 */ /* 0x000fce0008000004 */
.L_x_39:
[----:B------:R-:W-:Y:S05]  /*a5d0*/  BSYNC B0 ;  /* 0x0000000000007941 */ /* 0x000fea0003800000 */
.L_x_38:
[----:B------:R-:W-:Y:S01]  /*a5e0*/  FSETP.NE.AND P0, PT, R18, -R19, PT ;  /* 0x800000131200720b */ /* 0x000fe20003f05000 */
[----:B------:R-:W-:Y:S01]  /*a5f0*/  ULDC UR4, c[0x0][0x608] ;  /* 0x0001820000047ab9 */ /* 0x000fe20000000800 */
[----:B------:R-:W-:Y:S01]  /*a600*/  BSSY B0, `(.L_x_43) ;  /* 0x0000021000007945 */ /* 0x000fe20003800000 */
[----:B------:R-:W-:-:S04]  /*a610*/  FMUL R5, R5, UR4 ;  /* 0x0000000405057c20 */ /* 0x000fc80008400000 */
[-C--:B------:R-:W-:Y:S01]  /*a620*/  FMUL R23, R152, R5.reuse ;  /* 0x0000000598177220 */ /* 0x080fe20000400000 */
[-C--:B------:R-:W-:Y:S01]  /*a630*/  FMUL R153, R153, R5.reuse ;  /* 0x0000000599997220 */ /* 0x080fe20000400000 */
[-C--:B------:R-:W-:Y:S01]  /*a640*/  FMUL R25, R156, R5.reuse ;  /* 0x000000059c197220 */ /* 0x080fe20000400000 */
[-C--:B------:R-:W-:Y:S01]  /*a650*/  FMUL R157, R157, R5.reuse ;  /* 0x000000059d9d7220 */ /* 0x080fe20000400000 */
[-C--:B------:R-:W-:Y:S01]  /*a660*/  FMUL R27, R160, R5.reuse ;  /* 0x00000005a01b7220 */ /* 0x080fe20000400000 */
[-C--:B------:R-:W-:Y:S01]  /*a670*/  FMUL R161, R161, R5.reuse ;  /* 0x00000005a1a17220 */ /* 0x080fe20000400000 */
[-C--:B------:R-:W-:Y:S01]  /*a680*/  FMUL R29, R164, R5.reuse ;  /* 0x00000005a41d7220 */ /* 0x080fe20000400000 */
[----:B------:R-:W-:Y:S01]  /*a690*/  FMUL R165, R165, R5 ;  /* 0x00000005a5a57220 */ /* 0x000fe20000400000 */
[----:B------:R-:W-:Y:S06]  /*a6a0*/  @!P0 BRA `(.L_x_44) ;  /* 0x0000000000588947 */ /* 0x000fec0003800000 */
        /* <DEDUP_REMOVED lines=10> */
.L_x_46:
[----:B------:R-:W2:Y:S02]  /*a750*/  MUFU.RCP R8, R7 ;  /* 0x0000000700087308 */ /* 0x000ea40000001000 */
[----:B--2---:R-:W-:-:S04]  /*a760*/  FFMA R3, R7, R8, -1 ;  /* 0xbf80000007037423 */ /* 0x004fc80000000008 */
[----:B------:R-:W-:-:S04]  /*a770*/  FADD.FTZ R3, -R3, -RZ ;  /* 0x800000ff03037221 */ /* 0x000fc80000010100 */
[----:B------:R-:W-:-:S07]  /*a780*/  FFMA R8, R8, R3, R8 ;  /* 0x0000000308087223 */ /* 0x000fce0000000008 */
.L_x_47:
[----:B------:R-:W-:Y:S05]  /*a790*/  BSYNC B1 ;  /* 0x0000000000017941 */ /* 0x000fea0003800000 */
.L_x_45:
[----:B------:R-:W-:Y:S01]  /*a7a0*/  FSETP.GEU.AND P0, PT, |R7|, 1.175494350822287508e-38, PT ;  /* 0x008000000700780b */ /* 0x000fe20003f0e200 */
[----:B------:R-:W-:-:S12]  /*a7b0*/  ULDC UR4, c[0x0][0x600] ;  /* 0x0001800000047ab9 */ /* 0x000fd80000000800 */
[----:B------:R-:W-:-:S04]  /*a7c0*/  @!P0 FMUL R7, R7, 16777216 ;  /* 0x4b80000007078820 */ /* 0x000fc80000400000 */
[----:B------:R-:W2:Y:S02]  /*a7d0*/  MUFU.LG2 R3, R7 ;  /* 0x0000000700037308 */ /* 0x000ea40000000c00 */
[----:B--2---:R-:W-:-:S04]  /*a7e0*/  @!P0 FADD R3, R3, -24 ;  /* 0xc1c0000003038421 */ /* 0x004fc80000000000 */
[----:B------:R-:W-:-:S04]  /*a7f0*/  FMUL R3, R3, 0.69314718246459960938 ;  /* 0x3f31721803037820 */ /* 0x000fc80000400000 */
[----:B------:R-:W-:-:S07]  /*a800*/  FFMA R9, R0, UR4, R3 ;  /* 0x0000000400097c23 */ /* 0x000fce0008000003 */
.L_x_44:
[----:B------:R-:W-:Y:S05]  /*a810*/  BSYNC B0 ;  /* 0x0000000000007941 */ /* 0x000fea0003800000 */
.L_x_43:
[C---:B------:R-:W-:Y:S01]  /*a820*/  LOP3.LUT P0, RZ, R17.reuse, 0x3, RZ, 0xc0, !PT ;  /* 0x0000000311ff7812 */ /* 0x040fe2000780c0ff */
[----:B------:R-:W-:Y:S01]  /*a830*/  ULDC UR4, c[0x0][0x608] ;  /* 0x0001820000047ab9 */ /* 0x000fe20000000800 */
[----:B------:R-:W-:Y:S01]  /*a840*/  LOP3.LUT R0, R17, 0x60, RZ, 0xc0, !PT ;  /* 0x0000006011007812 */ /* 0x000fe200078ec0ff */
[----:B------:R-:W-:Y:S01]  /*a850*/  ULDC.64 UR8, c[0x0][0x208] ;  /* 0x0000820000087ab9 */ /* 0x000fe20000000a00 */
[----:B------:R-:W-:Y:S01]  /*a860*/  FMUL R8, R8, UR4 ;  /* 0x0000000408087c20 */ /* 0x000fe20008400000 */
[----:B------:R-:W-:Y:S01]  /*a870*/  BSSY B0, `(.L_x_48) ;  /* 0x0000018000007945 */ /* 0x000fe20003800000 */
[----:B------:R-:W-:-:S07]  /*a880*/  SHF.R.U32.HI R18, RZ, 0x5, R0 ;  /* 0x00000005ff127819 */ /* 0x000fce0000011600 */
[----:B------:R-:W-:Y:S05]  /*a890*/  @P0 BRA `(.L_x_49) ;  /* 0x0000000000540947 */ /* 0x000fea0003800000 */
[----:B------:R-:W2:Y:S01]  /*a8a0*/  S2UR UR4, SR_CTAID.X ;  /* 0x00000000000479c3 */ /* 0x000ea20000002500 */
[----:B------:R-:W-:Y:S02]  /*a8b0*/  SHF.R.U32.HI R0, RZ, 0x2, R17 ;  /* 0x00000002ff007819 */ /* 0x000fe40000011611 */
[----:B------:R-:W-:Y:S02]  /*a8c0*/  SHF.L.U32 R3, R18, 0x4, RZ ;  /* 0x0000000412037819 */ /* 0x000fe400000006ff */
[----:B------:R-:W-:-:S04]  /*a8d0*/  LOP3.LUT R0, R0, 0x7, RZ, 0xc0, !PT ;  /* 0x0000000700007812 */ /* 0x000fc800078ec0ff */
[----:B------:R-:W-:Y:S01]  /*a8e0*/  LOP3.LUT R0, R3, 0xfffffff0, R0, 0xe2, !PT ;  /* 0xfffffff003007812 */ /* 0x000fe200078ee200 */
[----:B--2---:R-:W-:-:S03]  /*a8f0*/  USHF.L.U32 UR6, UR4, 0x6, URZ ;  /* 0x0000000604067899 */ /* 0x004fc6000800063f */
[----:B------:R-:W-:Y:S02]  /*a900*/  ULDC.64 UR4, c[0x0][0x688] ;  /* 0x0001a20000047ab9 */ /* 0x000fe40000000a00 */
[----:B------:R-:W-:Y:S02]  /*a910*/  UIMAD UR4, UR36, UR4, UR6 ;  /* 0x00000004240472a4 */ /* 0x000fe4000f8e0206 */
[----:B------:R-:W-:Y:S02]  /*a920*/  LOP3.LUT R3, R0, UR6, RZ, 0xfc, !PT ;  /* 0x0000000600037c12 */ /* 0x000fe4000f8efcff */
[----:B------:R-:W-:Y:S02]  /*a930*/  UIMAD UR4, UR37, UR5, UR4 ;  /* 0x00000005250472a4 */ /* 0x000fe4000f8e0204 */
[C---:B------:R-:W-:Y:S01]  /*a940*/  IADD3 R4, R3.reuse, 0x8, RZ ;  /* 0x0000000803047810 */ /* 0x040fe20007ffe0ff */
[----:B------:R-:W-:Y:S02]  /*a950*/  ULDC UR5, c[0x0][0x288] ;  /* 0x0000a20000057ab9 */ /* 0x000fe40000000800 */
[----:B------:R-:W-:-:S02]  /*a960*/  ISETP.GE.U32.AND P0, PT, R3, UR5, PT ;  /* 0x0000000503007c0c */ /* 0x000fc4000bf06070 */
[----:B------:R-:W-:Y:S02]  /*a970*/  IADD3 R0, P2, R0, UR4, RZ ;  /* 0x0000000400007c10 */ /* 0x000fe4000ff5e0ff */
[----:B------:R-:W-:Y:S01]  /*a980*/  ISETP.GE.U32.AND P1, PT, R4, UR5, PT ;  /* 0x0000000504007c0c */ /* 0x000fe2000bf26070 */
[----:B------:R-:W-:Y:S01]  /*a990*/  ULDC.64 UR4, c[0x0][0x680] ;  /* 0x0001a00000047ab9 */ /* 0x000fe20000000a00 */
[----:B------:R-:W-:Y:S02]  /*a9a0*/  IADD3.X R3, RZ, RZ, RZ, P2, !PT ;  /* 0x000000ffff037210 */ /* 0x000fe400017fe4ff */
[----:B------:R-:W-:-:S04]  /*a9b0*/  LEA R4, P2, R0, UR4, 0x2 ;  /* 0x0000000400047c11 */ /* 0x000fc8000f8410ff */
[----:B------:R-:W-:-:S05]  /*a9c0*/  LEA.HI.X R5, R0, UR5, R3, 0x2, P2 ;  /* 0x0000000500057c11 */ /* 0x000fca00090f1403 */
[----:B------:R2:W-:Y:S04]  /*a9d0*/  @!P0 STG.E desc[UR8][R4.64], R11 ;  /* 0x0000000b04008986 */ /* 0x0005e8000c101908 */
[----:B------:R2:W-:Y:S02]  /*a9e0*/  @!P1 STG.E desc[UR8][R4.64+0x20], R9 ;  /* 0x0000200904009986 */ /* 0x0005e4000c101908 */
.L_x_49:
[----:B------:R-:W-:Y:S05]  /*a9f0*/  BSYNC B0 ;  /* 0x0000000000007941 */ /* 0x000fea0003800000 */
.L_x_48:
[----:B------:R-:W-:Y:S01]  /*aa00*/  ULDC.64 UR4, c[0x0][0x730] ;  /* 0x0001cc0000047ab9 */ /* 0x000fe20000000a00 */
[-C--:B------:R-:W-:Y:S01]  /*aa10*/  FMUL R31, R154, R8.reuse ;  /* 0x000000089a1f7220 */ /* 0x080fe20000400000 */
[----:B------:R-:W-:Y:S01]  /*aa20*/  ISETP.NE.U32.AND P0, PT, RZ, UR4, PT ;  /* 0x00000004ff007c0c */ /* 0x000fe2000bf05070 */
[-C--:B------:R-:W-:Y:S01]  /*aa30*/  FMUL R155, R155, R8.reuse ;  /* 0x000000089b9b7220 */ /* 0x080fe20000400000 */
[-C--:B------:R-:W-:Y:S01]  /*aa40*/  FMUL R33, R158, R8.reuse ;  /* 0x000000089e217220 */ /* 0x080fe20000400000 */
[-C--:B------:R-:W-:Y:S01]  /*aa50*/  FMUL R159, R159, R8.reuse ;  /* 0x000000089f9f7220 */ /* 0x080fe20000400000 */
[----:B------:R-:W-:Y:S01]  /*aa60*/  ISETP.NE.AND.EX P0, PT, RZ, UR5, PT, P0 ;  /* 0x00000005ff007c0c */ /* 0x000fe2000bf05300 */
[-C--:B------:R-:W-:Y:S01]  /*aa70*/  FMUL R35, R162, R8.reuse ;  /* 0x00000008a2237220 */ /* 0x080fe20000400000 */
[-C--:B------:R-:W-:Y:S01]  /*aa80*/  FMUL R163, R163, R8.reuse ;  /* 0x00000008a3a37220 */ /* 0x080fe20000400000 */
[-C--:B------:R-:W-:Y:S01]  /*aa90*/  FMUL R37, R166, R8.reuse ;  /* 0x00000008a6257220 */ /* 0x080fe20000400000 */
[----:B------:R-:W-:-:S09]  /*aaa0*/  FMUL R167, R167, R8 ;  /* 0x00000008a7a77220 */ /* 0x000fd20000400000 */
[----:B------:R-:W-:Y:S05]  /*aab0*/  @P0 BRA `(.L_x_50) ;  /* 0x0000000000200947 */ /* 0x000fea0003800000 */
[----:B------:R-:W-:Y:S02]  /*aac0*/  ULDC.64 UR4, c[0x0][0x728] ;  /* 0x0001ca0000047ab9 */ /* 0x000fe40000000a00 */
[----:B------:R-:W-:-:S04]  /*aad0*/  ISETP.NE.U32.AND P0, PT, RZ, UR4, PT ;  /* 0x00000004ff007c0c */ /* 0x000fc8000bf05070 */
[----:B------:R-:W-:-:S13]  /*aae0*/  ISETP.NE.AND.EX P0, PT, RZ, UR5, PT, P0 ;  /* 0x00000005ff007c0c */ /* 0x000fda000bf05300 */
[----:B------:R-:W-:Y:S05]  /*aaf0*/  @!P0 BRA `(.L_x_51) ;  /* 0x00000000000c8947 */ /* 0x000fea0003800000 */
[----:B--2---:R-:W2:Y:S02]  /*ab00*/  LDC.64 R4, c[0x0][0x728] ;  /* 0x0001ca00ff047b82 */ /* 0x004ea40000000a00 */
[----:B--2---:R3:W5:Y:S01]  /*ab10*/  LDG.E R4, desc[UR8][R4.64] ;  /* 0x0000000804047981 */ /* 0x004762000c1e1900 */
[----:B------:R-:W-:Y:S05]  /*ab20*/  BRA `(.L_x_50) ;  /* 0x0000000000047947 */ /* 0x000fea0003800000 */
.L_x_51:
[----:B--2---:R-:W4:Y:S02]  /*ab30*/  LDC R4, c[0x0][0x720] ;  /* 0x0001c800ff047b82 */ /* 0x004f240000000800 */
.L_x_50:
[----:B------:R-:W-:Y:S02]  /*ab40*/  MOV R0, RZ ;  /* 0x000000ff00007202 */ /* 0x000fe40000000f00 */
[----:B----45:R-:W-:Y:S02]  /*ab50*/  MOV R22, R4 ;  /* 0x0000000400167202 */ /* 0x030fe40000000f00 */
[----:B------:R-:W-:-:S13]  /*ab60*/  LOP3.LUT P0, RZ, R0, 0x1bf, RZ, 0xc0, !PT ;  /* 0x000001bf00ff7812 */ /* 0x000fda000780c0ff */
[----:B------:R-:W-:Y:S05]  /*ab70*/  @!P0 BRA `(.L_x_52) ;  /* 0x0000000000408947 */ /* 0x000fea0003800000 */
[----:B------:R-:W-:Y:S01]  /*ab80*/  MOV R0, 0x0 ;  /* 0x0000000000007802 */ /* 0x000fe20000000f00 */
[----:B------:R-:W-:Y:S01]  /*ab90*/  ULDC.64 UR4, c[0x4][0x68] ;  /* 0x01001a0000047ab9 */ /* 0x000fe20000000a00 */
[----:B------:R-:W-:Y:S01]  /*aba0*/  ULDC.64 UR6, c[0x4][0x8] ;  /* 0x0100020000067ab9 */ /* 0x000fe20000000a00 */
[----:B--2---:R-:W-:Y:S01]  /*abb0*/  MOV R4, UR4 ;  /* 0x0000000400047c02 */ /* 0x004fe20008000f00 */
[----:B------:R2:W4:Y:S01]  /*abc0*/  LDC.64 R14, c[0x4][R0] ;  /* 0x01000000000e7b82 */ /* 0x0005220000000a00 */
[----:B---3--:R-:W-:Y:S01]  /*abd0*/  MOV R5, UR5 ;  /* 0x0000000500057c02 */ /* 0x008fe20008000f00 */
[----:B------:R-:W-:Y:S01]  /*abe0*/  ULDC.64 UR4, c[0x4][0x70] ;  /* 0x01001c0000047ab9 */ /* 0x000fe20000000a00 */
[----:B-1----:R-:W-:Y:S02]  /*abf0*/  MOV R10, UR6 ;  /* 0x00000006000a7c02 */ /* 0x002fe40008000f00 */
[----:B------:R-:W-:Y:S02]  /*ac00*/  MOV R6, UR4 ;  /* 0x0000000400067c02 */ /* 0x000fe40008000f00 */
[----:B------:R-:W-:-:S02]  /*ac10*/  MOV R7, UR5 ;  /* 0x0000000500077c02 */ /* 0x000fc40008000f00 */
[----:B------:R-:W-:Y:S02]  /*ac20*/  MOV R11, UR7 ;  /* 0x00000007000b7c02 */ /* 0x000fe40008000f00 */
[----:B------:R-:W-:Y:S02]  /*ac30*/  MOV R8, 0x70 ;  /* 0x0000007000087802 */ /* 0x000fe40000000f00 */
[----:B------:R-:W-:Y:S02]  /*ac40*/  MOV R12, 0x1 ;  /* 0x00000001000c7802 */ /* 0x000fe40000000f00 */
[----:B--2---:R-:W-:-:S07]  /*ac50*/  MOV R13, RZ ;  /* 0x000000ff000d7202 */ /* 0x004fce0000000f00 */
[----:B------:R-:W-:-:S07]  /*ac60*/  LEPC R20, `(.L_x_52) ;  /* 0x000000001014794e */ /* 0x000fce0000000000 */
[----:B----4-:R-:W-:Y:S05]  /*ac70*/  CALL.ABS.NOINC R14 ;  /* 0x000000000e007343 */ /* 0x010fea0003c00000 */
.L_x_52:
        /* <DEDUP_REMOVED lines=18> */
.L_x_53:
[----:B------:R-:W-:Y:S01]  /*ada0*/  ULDC.64 UR4, c[0x0][0x730] ;  /* 0x0001cc0000047ab9 */ /* 0x000fe20000000a00 */
[----:B------:R-:W-:Y:S02]  /*adb0*/  SHF.L.U32 R0, R17, 0x5, RZ ;  /* 0x0000000511007819 */ /* 0x000fe400000006ff */
[----:B------:R-:W-:Y:S02]  /*adc0*/  ISETP.NE.U32.AND P0, PT, RZ, UR4, PT ;  /* 0x00000004ff007c0c */ /* 0x000fe4000bf05070 */
[----:B--2---:R-:W-:Y:S02]  /*add0*/  SHF.R.U32.HI R4, RZ, 0x1, R17 ;  /* 0x00000001ff047819 */ /* 0x004fe40000011611 */
[----:B------:R-:W-:Y:S02]  /*ade0*/  ISETP.NE.AND.EX P0, PT, RZ, UR5, PT, P0 ;  /* 0x00000005ff007c0c */ /* 0x000fe4000bf05300 */
[----:B---3--:R-:W-:Y:S02]  /*adf0*/  LOP3.LUT R5, R0, 0xc0, RZ, 0xc0, !PT ;  /* 0x000000c000057812 */ /* 0x008fe400078ec0ff */
[----:B------:R-:W-:-:S02]  /*ae00*/  IADD3 R16, R16, 0x1f, RZ ;  /* 0x0000001f10107810 */ /* 0x000fc40007ffe0ff */
[----:B------:R-:W-:Y:S02]  /*ae10*/  LOP3.LUT R5, R5, 0x8, R4, 0xf8, !PT ;  /* 0x0000000805057812 */ /* 0x000fe400078ef804 */
[----:B------:R-:W-:Y:S02]  /*ae20*/  LOP3.LUT R3, R0, 0x20, RZ, 0xc0, !PT ;  /* 0x0000002000037812 */ /* 0x000fe400078ec0ff */
[----:B------:R-:W-:Y:S02]  /*ae30*/  SHF.L.U32 R4, R17, 0x2, RZ ;  /* 0x0000000211047819 */ /* 0x000fe400000006ff */
[----:B------:R-:W-:Y:S01]  /*ae40*/  ISETP.GT.U32.AND P1, PT, R16, 0x3e, PT ;  /* 0x0000003e1000780c */ /* 0x000fe20003f24070 */
[----:B------:R-:W2:Y:S01]  /*ae50*/  @P0 LDC R22, c[0x0][0x720] ;  /* 0x0001c800ff160b82 */ /* 0x000ea20000000800 */
[----:B------:R-:W-:Y:S02]  /*ae60*/  LEA R3, R18, R3, 0x9 ;  /* 0x0000000312037211 */ /* 0x000fe400078e48ff */
[----:B------:R-:W-:-:S02]  /*ae70*/  LOP3.LUT R4, R5, 0x18, R4, 0x78, !PT ;  /* 0x0000001805047812 */ /* 0x000fc400078e7804 */
[----:B------:R-:W-:Y:S02]  /*ae80*/  LOP3.LUT R0, R0, 0x100, RZ, 0xc0, !PT ;  /* 0x0000010000007812 */ /* 0x000fe400078ec0ff */
[----:B------:R-:W-:Y:S02]  /*ae90*/  LOP3.LUT P0, RZ, R17, 0x4, RZ, 0xc0, !PT ;  /* 0x0000000411ff7812 */ /* 0x000fe4000780c0ff */
[----:B------:R-:W-:-:S04]  /*aea0*/  IADD3 R19, R4, R3, R0 ;  /* 0x0000000304137210 */ /* 0x000fc80007ffe000 */
[----:B------:R-:W-:Y:S01]  /*aeb0*/  LEA R19, R19, R2, 0x1 ;  /* 0x0000000213137211 */ /* 0x000fe200078e08ff */
[-C--:B--2---:R-:W-:Y:S01]  /*aec0*/  FMUL R0, R23, R22.reuse ;  /* 0x0000001617007220 */ /* 0x084fe20000400000 */
[-C--:B------:R-:W-:Y:S01]  /*aed0*/  FMUL R3, R153, R22.reuse ;  /* 0x0000001699037220 */ /* 0x080fe20000400000 */
[-C--:B------:R-:W-:Y:S01]  /*aee0*/  FMUL R4, R31, R22.reuse ;  /* 0x000000161f047220 */ /* 0x080fe20000400000 */
[-C--:B------:R-:W-:Y:S01]  /*aef0*/  FMUL R5, R155, R22.reuse ;  /* 0x000000169b057220 */ /* 0x080fe20000400000 */
[-C--:B------:R-:W-:Y:S01]  /*af00*/  FMUL R6, R25, R22.reuse ;  /* 0x0000001619067220 */ /* 0x080fe20000400000 */
[-C--:B------:R-:W-:Y:S01]  /*af10*/  FMUL R7, R157, R22.reuse ;  /* 0x000000169d077220 */ /* 0x080fe20000400000 */
[-C--:B------:R-:W-:Y:S01]  /*af20*/  FMUL R8, R33, R22.reuse ;  /* 0x0000001621087220 */ /* 0x080fe20000400000 */
[-C--:B------:R-:W-:Y:S01]  /*af30*/  FMUL R9, R159, R22.reuse ;  /* 0x000000169f097220 */ /* 0x080fe20000400000 */
[-C--:B-1----:R-:W-:Y:S01]  /*af40*/  FMUL R10, R27, R22.reuse ;  /* 0x000000161b0a7220 */ /* 0x082fe20000400000 */
[-C--:B------:R-:W-:Y:S01]  /*af50*/  FMUL R11, R161, R22.reuse ;  /* 0x00000016a10b7220 */ /* 0x080fe20000400000 */
[-C--:B------:R-:W-:Y:S01]  /*af60*/  FMUL R12, R35, R22.reuse ;  /* 0x00000016230c7220 */ /* 0x080fe20000400000 */
[-C--:B------:R-:W-:Y:S01]  /*af70*/  FMUL R13, R163, R22.reuse ;  /* 0x00000016a30d7220 */ /* 0x080fe20000400000 */
[-C--:B------:R-:W-:Y:S01]  /*af80*/  FMUL R14, R29, R22.reuse ;  /* 0x000000161d0e7220 */ /* 0x080fe20000400000 */
[-C--:B------:R-:W-:Y:S01]  /*af90*/  FMUL R15, R165, R22.reuse ;  /* 0x00000016a50f7220 */ /* 0x080fe20000400000 */
[-C--:B------:R-:W-:Y:S01]  /*afa0*/  FMUL R16, R37, R22.reuse ;  /* 0x0000001625107220 */ /* 0x080fe20000400000 */
[----:B------:R-:W-:Y:S01]  /*afb0*/  FMUL R17, R167, R22 ;  /* 0x00000016a7117220 */ /* 0x000fe20000400000 */
[----:B------:R-:W-:-:S02]  /*afc0*/  F2FP.BF16.F32.PACK_AB R20, R3, R0 ;  /* 0x000000000314723e */ /* 0x000fc400000010ff */
[----:B------:R-:W-:Y:S02]  /*afd0*/  F2FP.BF16.F32.PACK_AB R21, R5, R4 ;  /* 0x000000040515723e */ /* 0x000fe400000010ff */
[----:B------:R-:W-:Y:S02]  /*afe0*/  F2FP.BF16.F32.PACK_AB R22, R7, R6 ;  /* 0x000000060716723e */ /* 0x000fe400000010ff */
[----:B------:R-:W-:Y:S02]  /*aff0*/  F2FP.BF16.F32.PACK_AB R23, R9, R8 ;  /* 0x000000080917723e */ /* 0x000fe400000010ff */
[----:B------:R-:W-:Y:S02]  /*b000*/  F2FP.BF16.F32.PACK_AB R4, R11, R10 ;  /* 0x0000000a0b04723e */ /* 0x000fe400000010ff */
[----:B------:R-:W-:Y:S02]  /*b010*/  F2FP.BF16.F32.PACK_AB R5, R13, R12 ;  /* 0x0000000c0d05723e */ /* 0x000fe400000010ff */
[----:B------:R-:W-:-:S02]  /*b020*/  F2FP.BF16.F32.PACK_AB R6, R15, R14 ;  /* 0x0000000e0f06723e */ /* 0x000fc400000010ff */
[----:B------:R-:W-:Y:S02]  /*b030*/  F2FP.BF16.F32.PACK_AB R7, R17, R16 ;  /* 0x000000101107723e */ /* 0x000fe400000010ff */
[----:B------:R-:W-:Y:S01]  /*b040*/  IADD3 R0, R19, 0x20, RZ ;  /* 0x0000002013007810 */ /* 0x000fe20007ffe0ff */
[----:B------:R-:W-:Y:S06]  /*b050*/  @P1 BRA `(.L_x_54) ;  /* 0x0000000000041947 */ /* 0x000fec0003800000 */
[----:B------:R-:W-:-:S04]  /*b060*/  DEPBAR.LE SB0, 0x0 ;  /* 0x000080000000791a */ /* 0x000fc80000000000 */
.L_x_54:
[----:B------:R-:W-:Y:S05]  /*b070*/  WARPSYNC.ALL ;  /* 0x0000000000007948 */ /* 0x000fea0003800000 */
[----:B------:R-:W-:Y:S01]  /*b080*/  BAR.SYNC.DEFER_BLOCKING 0x1, 0x80 ;  /* 0x0042000000007b1d */ /* 0x000fe20000010000 */
[----:B------:R-:W-:-:S05]  /*b090*/  @P0 IADD3 R0, R19, -0x20, RZ ;  /* 0xffffffe013000810 */ /* 0x000fca0007ffe0ff */
[----:B------:R-:W-:Y:S01]  /*b0a0*/  BSSY B0, `(.L_x_55) ;  /* 0x0000016000007945 */ /* 0x000fe20003800000 */
[----:B------:R1:W-:Y:S04]  /*b0b0*/  STSM.16.M88.4 [R19], R20 ;  /* 0x0000001413007844 */ /* 0x0003e80000000200 */
[----:B------:R1:W-:Y:S01]  /*b0c0*/  STSM.16.M88.4 [R0], R4 ;  /* 0x0000000400007844 */ /* 0x0003e20000000200 */
[----:B------:R-:W-:Y:S01]  /*b0d0*/  @!PT LDS RZ, [RZ] ;  /* 0x00000000fffff984 */ /* 0x000fe20000000800 */
[----:B------:R-:W-:Y:S01]  /*b0e0*/  @!PT LDS RZ, [RZ] ;  /* 0x00000000fffff984 */ /* 0x000fe20000000800 */
[----:B------:R-:W-:Y:S01]  /*b0f0*/  @!PT LDS RZ, [RZ] ;  /* 0x00000000fffff984 */ /* 0x000fe20000000800 */
[----:B------:R-:W-:Y:S01]  /*b100*/  @!PT LDS RZ, [RZ] ;  /* 0x00000000fffff984 */ /* 0x000fe20000000800 */
[----:B------:R2:W-:Y:S06]  /*b110*/  MEMBAR.ALL.CTA ;  /* 0x0000000000007992 */ /* 0x0005ec0000008000 */
[----:B--2---:R-:W2:Y:S02]  /*b120*/  FENCE.VIEW.ASYNC.S ;  /* 0x00000000000073c6 */ /* 0x004ea40000000000 */
[----:B--2---:R-:W-:Y:S06]  /*b130*/  BAR.SYNC.DEFER_BLOCKING 0x1, 0x80 ;  /* 0x0042000000007b1d */ /* 0x004fec0000010000 */
[----:B------:R-:W-:Y:S05]  /*b140*/  @P1 BRA `(.L_x_56) ;  /* 0x00000000002c1947 */ /* 0x000fea0003800000 */
[----:B------:R-:W2:Y:S01]  /*b150*/  S2UR UR10, SR_CTAID.X ;  /* 0x00000000000a79c3 */ /* 0x000ea20000002500 */
[----:B------:R-:W-:Y:S01]  /*b160*/  ULDC.64 UR4, c[0x0][0x198] ;  /* 0x0000660000047ab9 */ /* 0x000fe20000000a00 */
[----:B------:R-:W-:Y:S01]  /*b170*/  R2UR UR8, R2 ;  /* 0x00000000020872ca */ /* 0x000fe200000e0000 */
[----:B------:R-:W-:Y:S01]  /*b180*/  UIADD3 UR4, UP0, UR4, 0x670, URZ ;  /* 0x0000067004047890 */ /* 0x000fe2000ff1e03f */
[----:B------:R-:W-:Y:S01]  /*b190*/  UMOV UR9, URZ ;  /* 0x0000003f00097c82 */ /* 0x000fe20008000000 */
[----:B------:R-:W-:Y:S02]  /*b1a0*/  UMOV UR11, UR36 ;  /* 0x00000024000b7c82 */ /* 0x000fe40008000000 */
[----:B------:R-:W-:Y:S01]  /*b1b0*/  UIADD3.X UR5, URZ, UR5, URZ, UP0, !UPT ;  /* 0x000000053f057290 */ /* 0x000fe200087fe43f */
[----:B------:R-:W-:Y:S01]  /*b1c0*/  UMOV UR12, UR37 ;  /* 0x00000025000c7c82 */ /* 0x000fe20008000000 */
[----:B--2---:R-:W-:-:S09]  /*b1d0*/  USHF.L.U32 UR10, UR10, 0x6, URZ ;  /* 0x000000060a0a7899 */ /* 0x004fd2000800063f */
[----:B------:R2:W-:Y:S02]  /*b1e0*/  UTMASTG.4D [UR8], [UR4] ;  /* 0x00000008040073b5 */ /* 0x0005e40008018000 */
[----:B--2---:R0:W-:Y:S02]  /*b1f0*/  UTMACMDFLUSH ;  /* 0x00000000000079b7 */ /* 0x0041e40000000000 */
.L_x_56:
[----:B------:R-:W-:Y:S05]  /*b200*/  BSYNC B0 ;  /* 0x0000000000007941 */ /* 0x000fea0003800000 */
.L_x_55:
[----:B------:R-:W-:-:S04]  /*b210*/  DEPBAR.LE SB0, 0x0 ;  /* 0x000080000000791a */ /* 0x000fc80000000000 */
[----:B------:R-:W-:Y:S05]  /*b220*/  EXIT ;  /* 0x000000000000794d */ /* 0x000fea0003800000 */
.L_x_7:
[----:B-1----:R1:W2:Y:S02]  /*b230*/  SYNCS.PHASECHK.TRANS64.TRYWAIT P2, [R3+URZ+0x11048], R0 ;  /* 0x01104800030075a7 */ /* 0x0022a4000804017f */
[----:B--2---:R-:W-:Y:S05]  /*b240*/  @!P2 NANOSLEEP.SYNCS 0x989680 ;  /* 0x009896800000a95d */ /* 0x004fea0003900000 */
[----:B------:R-:W2:Y:S02]  /*b250*/  @!P2 SYNCS.PHASECHK.TRANS64 P2, [R3+URZ+0x11048], R0 ;  /* 0x011048000300a5a7 */ /* 0x000ea4000804007f */
[----:B--2---:R-:W-:Y:S05]  /*b260*/  @!P2 BRA `(.L_x_7) ;  /* 0xfffffffc00f0a947 */ /* 0x004fea000383ffff */
[----:B------:R-:W-:Y:S05]  /*b270*/  BRA `(.L_x_57) ;  /* 0xffffff5400007947 */ /* 0x000fea000383ffff */
.L_x_12:
[----:B-1----:R1:W2:Y:S02]  /*b280*/  SYNCS.PHASECHK.TRANS64.TRYWAIT P1, [R3+URZ+0x11020], R0 ;  /* 0x01102000030075a7 */ /* 0x0022a4000802017f */
[----:B--2---:R-:W-:Y:S05]  /*b290*/  @!P1 NANOSLEEP.SYNCS 0x989680 ;  /* 0x009896800000995d */ /* 0x004fea0003900000 */
[----:B------:R-:W2:Y:S02]  /*b2a0*/  @!P1 SYNCS.PHASECHK.TRANS64 P1, [R3+URZ+0x11020], R0 ;  /* 0x01102000030095a7 */ /* 0x000ea4000802007f */
[----:B--2---:R-:W-:Y:S05]  /*b2b0*/  @!P1 BRA `(.L_x_12) ;  /* 0xfffffffc00f09947 */ /* 0x004fea000383ffff */
[----:B------:R-:W-:Y:S05]  /*b2c0*/  BRA `(.L_x_58) ;  /* 0xffffff54009c7947 */ /* 0x000fea000383ffff */
.L_x_14:
[----:B-1----:R1:W2:Y:S02]  /*b2d0*/  SYNCS.PHASECHK.TRANS64.TRYWAIT P1, [R0+URZ+0x11020], R3 ;  /* 0x01102003000075a7 */ /* 0x0022a4000802017f */
[----:B--2---:R-:W-:Y:S05]  /*b2e0*/  @!P1 NANOSLEEP.SYNCS 0x989680 ;  /* 0x009896800000995d */ /* 0x004fea0003900000 */
[----:B------:R-:W2:Y:S02]  /*b2f0*/  @!P1 SYNCS.PHASECHK.TRANS64 P1, [R0+URZ+0x11020], R3 ;  /* 0x01102003000095a7 */ /* 0x000ea4000802007f */
[----:B--2---:R-:W-:Y:S05]  /*b300*/  @!P1 BRA `(.L_x_14) ;  /* 0xfffffffc00f09947 */ /* 0x004fea000383ffff */
[----:B------:R-:W-:Y:S05]  /*b310*/  BRA `(.L_x_59) ;  /* 0xffffff5400f47947 */ /* 0x000fea000383ffff */
.L_x_17:
[----:B-1----:R1:W2:Y:S02]  /*b320*/  SYNCS.PHASECHK.TRANS64.TRYWAIT P1, [R2+URZ+0x11020], R3 ;  /* 0x01102003020075a7 */ /* 0x0022a4000802017f */
[----:B--2---:R-:W-:Y:S05]  /*b330*/  @!P1 NANOSLEEP.SYNCS 0x989680 ;  /* 0x009896800000995d */ /* 0x004fea0003900000 */
[----:B------:R-:W2:Y:S02]  /*b340*/  @!P1 SYNCS.PHASECHK.TRANS64 P1, [R2+URZ+0x11020], R3 ;  /* 0x01102003020095a7 */ /* 0x000ea4000802007f */
[----:B--2---:R-:W-:Y:S05]  /*b350*/  @!P1 BRA `(.L_x_17) ;  /* 0xfffffffc00f09947 */ /* 0x004fea000383ffff */
[----:B------:R-:W-:Y:S05]  /*b360*/  BRA `(.L_x_60) ;  /* 0xffffff5800687947 */ /* 0x000fea000383ffff */
.L_x_19:
[----:B-1----:R1:W2:Y:S02]  /*b370*/  SYNCS.PHASECHK.TRANS64.TRYWAIT P1, [R3+URZ+0x11020], R0 ;  /* 0x01102000030075a7 */ /* 0x0022a4000802017f */
[----:B--2---:R-:W-:Y:S05]  /*b380*/  @!P1 NANOSLEEP.SYNCS 0x989680 ;  /* 0x009896800000995d */ /* 0x004fea0003900000 */
[----:B------:R-:W2:Y:S02]  /*b390*/  @!P1 SYNCS.PHASECHK.TRANS64 P1, [R3+URZ+0x11020], R0 ;  /* 0x01102000030095a7 */ /* 0x000ea4000802007f */
[----:B--2---:R-:W-:Y:S05]  /*b3a0*/  @!P1 BRA `(.L_x_19) ;  /* 0xfffffffc00f09947 */ /* 0x004fea000383ffff */
[----:B------:R-:W-:Y:S05]  /*b3b0*/  BRA `(.L_x_61) ;  /* 0xffffff5800d87947 */ /* 0x000fea000383ffff */
.L_x_21:
[----:B-1----:R1:W2:Y:S02]  /*b3c0*/  SYNCS.PHASECHK.TRANS64.TRYWAIT P1, [R2+URZ+0x11040], R153 ;  /* 0x01104099020075a7 */ /* 0x0022a4000802017f */
[----:B--2---:R-:W-:Y:S05]  /*b3d0*/  @!P1 NANOSLEEP.SYNCS 0x989680 ;  /* 0x009896800000995d */ /* 0x004fea0003900000 */
[----:B------:R-:W2:Y:S02]  /*b3e0*/  @!P1 SYNCS.PHASECHK.TRANS64 P1, [R2+URZ+0x11040], R153 ;  /* 0x01104099020095a7 */ /* 0x000ea4000802007f */
[----:B--2---:R-:W-:Y:S05]  /*b3f0*/  @!P1 BRA `(.L_x_21) ;  /* 0xfffffffc00f09947 */ /* 0x004fea000383ffff */
[----:B------:R-:W-:Y:S05]  /*b400*/  BRA `(.L_x_62) ;  /* 0xffffff5c00507947 */ /* 0x000fea000383ffff */
.L_x_22:
[----:B--2---:R2:W3:Y:S02]  /*b410*/  SYNCS.PHASECHK.TRANS64.TRYWAIT P1, [R2+URZ+0x11000], R153 ;  /* 0x01100099020075a7 */ /* 0x0044e4000802017f */
[----:B---3--:R-:W-:Y:S05]  /*b420*/  @!P1 NANOSLEEP.SYNCS 0x989680 ;  /* 0x009896800000995d */ /* 0x008fea0003900000 */
[----:B------:R-:W3:Y:S02]  /*b430*/  @!P1 SYNCS.PHASECHK.TRANS64 P1, [R2+URZ+0x11000], R153 ;  /* 0x01100099020095a7 */ /* 0x000ee4000802007f */
[----:B---3--:R-:W-:Y:S05]  /*b440*/  @!P1 BRA `(.L_x_22) ;  /* 0xfffffffc00f09947 */ /* 0x008fea000383ffff */
[----:B------:R-:W-:Y:S05]  /*b450*/  BRA `(.L_x_63) ;  /* 0xffffff5c00487947 */ /* 0x000fea000383ffff */
.L_x_23:
[----:B---3--:R3:W4:Y:S02]  /*b460*/  SYNCS.PHASECHK.TRANS64.TRYWAIT P6, [R2+URZ+0x11008], R153 ;  /* 0x01100899020075a7 */ /* 0x00872400080c017f */
[----:B----4-:R-:W-:Y:S05]  /*b470*/  @!P6 NANOSLEEP.SYNCS 0x989680 ;  /* 0x009896800000e95d */ /* 0x010fea0003900000 */
[----:B------:R-:W4:Y:S02]  /*b480*/  @!P6 SYNCS.PHASECHK.TRANS64 P6, [R2+URZ+0x11008], R153 ;  /* 0x011008990200e5a7 */ /* 0x000f2400080c007f */
[----:B----4-:R-:W-:Y:S05]  /*b490*/  @!P6 BRA `(.L_x_23) ;  /* 0xfffffffc00f0e947 */ /* 0x010fea000383ffff */
[----:B------:R-:W-:Y:S05]  /*b4a0*/  BRA `(.L_x_64) ;  /* 0xffffff74008c7947 */ /* 0x000fea000383ffff */
.L_x_25:
[----:B-1----:R1:W2:Y:S02]  /*b4b0*/  SYNCS.PHASECHK.TRANS64.TRYWAIT P1, [R3+URZ+0x11000], R0 ;  /* 0x01100000030075a7 */ /* 0x0022a4000802017f */
[----:B--2---:R-:W-:Y:S05]  /*b4c0*/  @!P1 NANOSLEEP.SYNCS 0x989680 ;  /* 0x009896800000995d */ /* 0x004fea0003900000 */
[----:B------:R-:W2:Y:S02]  /*b4d0*/  @!P1 SYNCS.PHASECHK.TRANS64 P1, [R3+URZ+0x11000], R0 ;  /* 0x01100000030095a7 */ /* 0x000ea4000802007f */
[----:B--2---:R-:W-:Y:S05]  /*b4e0*/  @!P1 BRA `(.L_x_25) ;  /* 0xfffffffc00f09947 */ /* 0x004fea000383ffff */
[----:B------:R-:W-:Y:S05]  /*b4f0*/  BRA `(.L_x_65) ;  /* 0xffffffa000407947 */ /* 0x000fea000383ffff */
.L_x_28:
[----:B-1----:R1:W2:Y:S02]  /*b500*/  SYNCS.PHASECHK.TRANS64.TRYWAIT P2, [R0+URZ+0x11020], R3 ;  /* 0x01102003000075a7 */ /* 0x0022a4000804017f */
[----:B--2---:R-:W-:Y:S05]  /*b510*/  @!P2 NANOSLEEP.SYNCS 0x989680 ;  /* 0x009896800000a95d */ /* 0x004fea0003900000 */
[----:B------:R-:W2:Y:S02]  /*b520*/  @!P2 SYNCS.PHASECHK.TRANS64 P2, [R0+URZ+0x11020], R3 ;  /* 0x011020030000a5a7 */ /* 0x000ea4000804007f */
[----:B--2---:R-:W-:Y:S05]  /*b530*/  @!P2 BRA `(.L_x_28) ;  /* 0xfffffffc00f0a947 */ /* 0x004fea000383ffff */
[----:B------:R-:W-:Y:S05]  /*b540*/  BRA `(.L_x_66) ;  /* 0xffffffa000907947 */ /* 0x000fea000383ffff */
.L_x_31:
[----:B-1----:R1:W2:Y:S02]  /*b550*/  SYNCS.PHASECHK.TRANS64.TRYWAIT P4, [R172+URZ+0x11000], R19 ;  /* 0x01100013ac0075a7 */ /* 0x0022a4000808017f */
[----:B--2---:R-:W-:Y:S05]  /*b560*/  @!P4 NANOSLEEP.SYNCS 0x989680 ;  /* 0x009896800000c95d */ /* 0x004fea0003900000 */
[----:B------:R-:W2:Y:S02]  /*b570*/  @!P4 SYNCS.PHASECHK.TRANS64 P4, [R172+URZ+0x11000], R19 ;  /* 0x01100013ac00c5a7 */ /* 0x000ea4000808007f */
[----:B--2---:R-:W-:Y:S05]  /*b580*/  @!P4 BRA `(.L_x_31) ;  /* 0xfffffffc00f0c947 */ /* 0x004fea000383ffff */
[----:B------:R-:W-:Y:S05]  /*b590*/  BRA `(.L_x_67) ;  /* 0xffffffac00907947 */ /* 0x000fea000383ffff */
.L_x_35:
[----:B-1----:R1:W2:Y:S02]  /*b5a0*/  SYNCS.PHASECHK.TRANS64.TRYWAIT P1, [R10+URZ+0x11020], R11 ;  /* 0x0110200b0a0075a7 */ /* 0x0022a4000802017f */
[----:B--2---:R-:W-:Y:S05]  /*b5b0*/  @!P1 NANOSLEEP.SYNCS 0x989680 ;  /* 0x009896800000995d */ /* 0x004fea0003900000 */
[----:B------:R-:W2:Y:S02]  /*b5c0*/  @!P1 SYNCS.PHASECHK.TRANS64 P1, [R10+URZ+0x11020], R11 ;  /* 0x0110200b0a0095a7 */ /* 0x000ea4000802007f */
[----:B--2---:R-:W-:Y:S05]  /*b5d0*/  @!P1 BRA `(.L_x_35) ;  /* 0xfffffffc00f09947 */ /* 0x004fea000383ffff */
[----:B------:R-:W-:Y:S05]  /*b5e0*/  BRA `(.L_x_68) ;  /* 0xffffffe800b47947 */ /* 0x000fea000383ffff */
        .weak           $__internal_0_$__cuda_sm20_rcp_rn_f32_slowpath
        .type           $__internal_0_$__cuda_sm20_rcp_rn_f32_slowpath,@function
        .size           $__internal_0_$__cuda_sm20_rcp_rn_f32_slowpath,(.L_x_74 - $__internal_0_$__cuda_sm20_rcp_rn_f32_slowpath)
$__internal_0_$__cuda_sm20_rcp_rn_f32_slowpath:
[----:B------:R-:W-:Y:S01]  /*b5f0*/  SHF.L.U32 R4, R5, 0x1, RZ ;  /* 0x0000000105047819 */ /* 0x000fe200000006ff */
[----:B------:R-:W-:Y:S03]  /*b600*/  BSSY B2, `(.L_x_69) ;  /* 0x0000030000027945 */ /* 0x000fe60003800000 */
[----:B------:R-:W-:-:S04]  /*b610*/  SHF.R.U32.HI R20, RZ, 0x18, R4 ;  /* 0x00000018ff147819 */ /* 0x000fc80000011604 */
[----:B------:R-:W-:-:S13]  /*b620*/  ISETP.NE.U32.AND P0, PT, R20, RZ, PT ;  /* 0x000000ff1400720c */ /* 0x000fda0003f05070 */
[----:B------:R-:W-:Y:S05]  /*b630*/  @P0 BRA `(.L_x_70) ;  /* 0x0000000000280947 */ /* 0x000fea0003800000 */
[----:B------:R-:W-:-:S04]  /*b640*/  SHF.L.U32 R4, R5, 0x1, RZ ;  /* 0x0000000105047819 */ /* 0x000fc800000006ff */
[----:B------:R-:W-:-:S13]  /*b650*/  ISETP.NE.AND P0, PT, R4, RZ, PT ;  /* 0x000000ff0400720c */ /* 0x000fda0003f05270 */
[----:B------:R-:W-:Y:S01]  /*b660*/  @P0 FFMA R12, R5, 1.84467440737095516160e+19, RZ ;  /* 0x5f800000050c0823 */ /* 0x000fe200000000ff */
[----:B------:R-:W-:Y:S08]  /*b670*/  @!P0 MUFU.RCP R10, R5 ;  /* 0x00000005000a8308 */ /* 0x000ff00000001000 */
[----:B------:R-:W1:Y:S02]  /*b680*/  @P0 MUFU.RCP R13, R12 ;  /* 0x0000000c000d0308 */ /* 0x000e640000001000 */
[----:B-1----:R-:W-:-:S04]  /*b690*/  @P0 FFMA R4, R12, R13, -1 ;  /* 0xbf8000000c040423 */ /* 0x002fc8000000000d */
[----:B------:R-:W-:-:S04]  /*b6a0*/  @P0 FADD.FTZ R4, -R4, -RZ ;  /* 0x800000ff04040221 */ /* 0x000fc80000010100 */
[----:B------:R-:W-:-:S04]  /*b6b0*/  @P0 FFMA R4, R13, R4, R13 ;  /* 0x000000040d040223 */ /* 0x000fc8000000000d */
[----:B------:R-:W-:Y:S01]  /*b6c0*/  @P0 FFMA R10, R4, 1.84467440737095516160e+19, RZ ;  /* 0x5f800000040a0823 */ /* 0x000fe200000000ff */
[----:B------:R-:W-:Y:S06]  /*b6d0*/  BRA `(.L_x_71) ;  /* 0x0000000000887947 */ /* 0x000fec0003800000 */
.L_x_70:
[----:B------:R-:W-:-:S04]  /*b6e0*/  IADD3 R22, R20, -0xfd, RZ ;  /* 0xffffff0314167810 */ /* 0x000fc80007ffe0ff */
[----:B------:R-:W-:-:S13]  /*b6f0*/  ISETP.GT.U32.AND P0, PT, R22, 0x1, PT ;  /* 0x000000011600780c */ /* 0x000fda0003f04070 */
[----:B------:R-:W-:Y:S05]  /*b700*/  @P0 BRA `(.L_x_72) ;  /* 0x0000000000780947 */ /* 0x000fea0003800000 */
[----:B------:R-:W-:Y:S02]  /*b710*/  LOP3.LUT R4, R5, 0x7fffff, RZ, 0xc0, !PT ;  /* 0x007fffff05047812 */ /* 0x000fe400078ec0ff */
[----:B------:R-:W-:Y:S02]  /*b720*/  MOV R15, 0x3 ;  /* 0x00000003000f7802 */ /* 0x000fe40000000f00 */
[----:B------:R-:W-:Y:S02]  /*b730*/  LOP3.LUT R4, R4, 0x3f800000, RZ, 0xfc, !PT ;  /* 0x3f80000004047812 */ /* 0x000fe400078efcff */
[----:B------:R-:W-:Y:S02]  /*b740*/  SHF.L.U32 R15, R15, R22, RZ ;  /* 0x000000160f0f7219 */ /* 0x000fe400000006ff */
[----:B------:R-:W1:Y:S02]  /*b750*/  MUFU.RCP R13, R4 ;  /* 0x00000004000d7308 */ /* 0x000e640000001000 */
[----:B-1----:R-:W-:-:S04]  /*b760*/  FFMA R10, R4, R13, -1 ;  /* 0xbf800000040a7423 */ /* 0x002fc8000000000d */
[----:B------:R-:W-:-:S04]  /*b770*/  FADD.FTZ R10, -R10, -RZ ;  /* 0x800000ff0a0a7221 */ /* 0x000fc80000010100 */
[CCC-:B------:R-:W-:Y:S01]  /*b780*/  FFMA.RM R12, R13.reuse, R10.reuse, R13.reuse ;  /* 0x0000000a0d0c7223 */ /* 0x1c0fe2000000400d */
[----:B------:R-:W-:-:S04]  /*b790*/  FFMA.RP R13, R13, R10, R13 ;  /* 0x0000000a0d0d7223 */ /* 0x000fc8000000800d */
[C---:B------:R-:W-:Y:S02]  /*b7a0*/  LOP3.LUT R10, R12.reuse, 0x7fffff, RZ, 0xc0, !PT ;  /* 0x007fffff0c0a7812 */ /* 0x040fe400078ec0ff */
[----:B------:R-:W-:Y:S02]  /*b7b0*/  FSETP.NEU.FTZ.AND P0, PT, R12, R13, PT ;  /* 0x0000000d0c00720b */ /* 0x000fe40003f1d000 */
[----:B------:R-:W-:Y:S02]  /*b7c0*/  LOP3.LUT R10, R10, 0x800000, RZ, 0xfc, !PT ;  /* 0x008000000a0a7812 */ /* 0x000fe400078efcff */
[----:B------:R-:W-:Y:S02]  /*b7d0*/  SEL R12, RZ, 0xffffffff, !P0 ;  /* 0xffffffffff0c7807 */ /* 0x000fe40004000000 */
[----:B------:R-:W-:Y:S02]  /*b7e0*/  LOP3.LUT R15, R15, R10, RZ, 0xc0, !PT ;  /* 0x0000000a0f0f7212 */ /* 0x000fe400078ec0ff */
[----:B------:R-:W-:-:S02]  /*b7f0*/  IADD3 R13, -R12, RZ, RZ ;  /* 0x000000ff0c0d7210 */ /* 0x000fc40007ffe1ff */
[-C--:B------:R-:W-:Y:S02]  /*b800*/  SHF.R.U32.HI R15, RZ, R22.reuse, R15 ;  /* 0x00000016ff0f7219 */ /* 0x080fe4000001160f */
[----:B------:R-:W-:Y:S02]  /*b810*/  LOP3.LUT P1, RZ, R13, R22, R10, 0xf8, !PT ;  /* 0x000000160dff7212 */ /* 0x000fe4000782f80a */
[C---:B------:R-:W-:Y:S02]  /*b820*/  LOP3.LUT P0, RZ, R15.reuse, 0x1, RZ, 0xc0, !PT ;  /* 0x000000010fff7812 */ /* 0x040fe4000780c0ff */
[----:B------:R-:W-:Y:S02]  /*b830*/  LOP3.LUT P2, RZ, R15, 0x2, RZ, 0xc0, !PT ;  /* 0x000000020fff7812 */ /* 0x000fe4000784c0ff */
[----:B------:R-:W-:Y:S02]  /*b840*/  IADD3 R13, R20, -0xfc, RZ ;  /* 0xffffff04140d7810 */ /* 0x000fe40007ffe0ff */
[----:B------:R-:W-:-:S02]  /*b850*/  PLOP3.LUT P0, PT, P0, P1, P2, 0xe0, 0x0 ;  /* 0x000000000000781c */ /* 0x000fc40000703c20 */
[----:B------:R-:W-:Y:S02]  /*b860*/  LOP3.LUT P1, RZ, R5, 0x7fffff, RZ, 0xc0, !PT ;  /* 0x007fffff05ff7812 */ /* 0x000fe4000782c0ff */
[----:B------:R-:W-:Y:S02]  /*b870*/  SEL R4, RZ, 0x1, !P0 ;  /* 0x00000001ff047807 */ /* 0x000fe40004000000 */
[----:B------:R-:W-:Y:S02]  /*b880*/  SHF.R.U32.HI R10, RZ, R13, R10 ;  /* 0x0000000dff0a7219 */ /* 0x000fe4000001160a */
[----:B------:R-:W-:-:S04]  /*b890*/  IADD3 R4, -R4, RZ, RZ ;  /* 0x000000ff04047210 */ /* 0x000fc80007ffe1ff */
[----:B------:R-:W-:-:S13]  /*b8a0*/  ISETP.GE.AND P0, PT, R4, RZ, PT ;  /* 0x000000ff0400720c */ /* 0x000fda0003f06270 */
[----:B------:R-:W-:-:S04]  /*b8b0*/  @!P0 IADD3 R10, R10, 0x1, RZ ;  /* 0x000000010a0a8810 */ /* 0x000fc80007ffe0ff */
[----:B------:R-:W-:-:S04]  /*b8c0*/  @!P1 SHF.L.U32 R10, R10, 0x1, RZ ;  /* 0x000000010a0a9819 */ /* 0x000fc800000006ff */
[----:B------:R-:W-:Y:S01]  /*b8d0*/  LOP3.LUT R10, R10, 0x80000000, R5, 0xf8, !PT ;  /* 0x800000000a0a7812 */ /* 0x000fe200078ef805 */
[----:B------:R-:W-:Y:S06]  /*b8e0*/  BRA `(.L_x_71) ;  /* 0x0000000000047947 */ /* 0x000fec0003800000 */
.L_x_72:
[----:B------:R1:W2:Y:S02]  /*b8f0*/  MUFU.RCP R10, R5 ;  /* 0x00000005000a7308 */ /* 0x0002a40000001000 */
.L_x_71:
[----:B------:R-:W-:Y:S05]  /*b900*/  BSYNC B2 ;  /* 0x0000000000027941 */ /* 0x000fea0003800000 */
.L_x_69:
[----:B------:R-:W-:Y:S02]  /*b910*/  MOV R4, R14 ;  /* 0x0000000e00047202 */ /* 0x000fe40000000f00 */
[----:B-1----:R-:W-:-:S04]  /*b920*/  MOV R5, 0x0 ;  /* 0x0000000000057802 */ /* 0x002fc80000000f00 */
[----:B--2---:R-:W-:Y:S05]  /*b930*/  RET.REL.NODEC R4 `(_ZN7cutlass13device_kernelINS_4fmha6kernel13FmhaKernelTmaINS1_10collective15FmhaMainloopTmaINS_10bfloat16_tEfN4cute5tupleIJNS7_1CILi64EEENS9_ILi256EEENS9_ILi32EEEEEENS4_13DefaultFusionEJEEENS4_15FmhaFwdEpilogueIS6_fNS8_IJSA_SC_SB_EEEEEJEEEEEvNT_6ParamsE) ;  /* 0xffffff4404b07950 */ /* 0x004fea0003c3ffff */
.L_x_73:
[----:B------:R-:W-:-:S00]  /*b940*/  BRA `(.L_x_73) ;  /* 0xfffffffc00fc7947 */ /* 0x000fc0000383ffff */
[----:B------:R-:W-:-:S00]  /*b950*/  NOP ;  /* 0x0000000000007918 */ /* 0x000fc00000000000 */
        /* <DEDUP_REMOVED lines=10> */
.L_x_74:


//--------------------- .nv.global.init           --------------------------
	.section	.nv.global.init,"aw",@progbits
.nv.global.init:
	.type		$str$23,@object
	.size		$str$23,($str$24 - $str$23)
$str$23:
        /*0000*/ 	.byte	0x28, 0x61, 0x64, 0x64, 0x72, 0x65, 0x73, 0x73, 0x20, 0x26, 0x20, 0x6d, 0x61, 0x73, 0x6b, 0x29
        /*0010*/ 	.byte	0x20, 0x3d, 0x3d, 0x20, 0x30, 0x00
	.type		$str$24,@object
	.size		$str$24,(__unnamed_1 - $str$24)
$str$24:
        /*0016*/ 	.byte	0x2f, 0x74, 0x6d, 0x70, 0x2f, 0x63, 0x75, 0x74, 0x6c, 0x61, 0x73, 0x73, 0x5f, 0x73, 0x77, 0x65
        /*0026*/ 	.byte	0x65, 0x70, 0x5f, 0x73, 0x72, 0x63, 0x2f, 0x69, 0x6e, 0x63, 0x6c, 0x75, 0x64, 0x65, 0x2f, 0x63
        /*0036*/ 	.byte	0x75, 0x74, 0x65, 0x2f, 0x70, 0x6f, 0x69, 0x6e, 0x74, 0x65, 0x72, 0x5f, 0x66, 0x6c, 0x61, 0x67
        /*0046*/ 	.byte	0x67, 0x65, 0x64, 0x2e, 0x68, 0x70, 0x70, 0x00
	.type		__unnamed_1,@object
	.size		__unnamed_1,(.L_0 - __unnamed_1)
__unnamed_1:
        /*004e*/ 	.byte	0x61, 0x75, 0x74, 0x6f, 0x20, 0x63, 0x75, 0x74, 0x65, 0x3a, 0x3a, 0x61, 0x73, 0x5f, 0x70, 0x6f
        /* <DEDUP_REMOVED lines=27> */
        /*020e*/ 	.byte	0x30, 0x3e, 0x3e, 0x3e, 0x3e, 0x3e, 0x5d, 0x00
.L_0:


//--------------------- .nv.shared._ZN7cutlass13device_kernelINS_4fmha6kernel13FmhaKernelTmaINS1_10collective15FmhaMainloopTmaINS_10bfloat16_tEfN4cute5tupleIJNS7_1CILi64EEENS9_ILi256EEENS9_ILi32EEEEEENS4_13DefaultFusionEJEEENS4_15FmhaFwdEpilogueIS6_fNS8_IJSA_SC_SB_EEEEEJEEEEEvNT_6ParamsE --------------------------
	.section	.nv.shared._ZN7cutlass13device_kernelINS_4fmha6kernel13FmhaKernelTmaINS1_10collective15FmhaMainloopTmaINS_10bfloat16_tEfN4cute5tupleIJNS7_1CILi64EEENS9_ILi256EEENS9_ILi32EEEEEENS4_13DefaultFusionEJEEENS4_15FmhaFwdEpilogueIS6_fNS8_IJSA_SC_SB_EEEEEJEEEEEvNT_6ParamsE,"aw",@nobits
	.sectionflags	@""
	.align	16
	.zero		1024


//--------------------- .nv.shared.reserved.0     --------------------------
	.section	.nv.shared.reserved.0,"aw",@nobits
	.weak		__nv_reservedSMEM_offset_0_alias
	.size		__nv_reservedSMEM_offset_0_alias, 0, 0
	.other		__nv_reservedSMEM_offset_0_alias,@"STO_CUDA_RESERVED_SHARED STV_DEFAULT"
__nv_reservedSMEM_offset_0_alias:
	.zero		0


//--------------------- .nv.global                --------------------------
	.section	.nv.global,"aw",@nobits
.nv.global:
	.type		_ZN39_INTERNAL_26f23e84_4_k_cu_b552da3f_27884cute1_E,@object
	.size		_ZN39_INTERNAL_26f23e84_4_k_cu_b552da3f_27884cute1_E,(_ZN39_INTERNAL_26f23e84_4_k_cu_b552da3f_27884cuda3std3__45__cpo6cbeginE - _ZN39_INTERNAL_26f23e84_4_k_cu_b552da3f_27884cute1_E)
_ZN39_INTERNAL_26f23e84_4_k_cu_b552da3f_27884cute1_E:
	.zero		1
	.type		_ZN39_INTERNAL_26f23e84_4_k_cu_b552da3f_27884cuda3std3__45__cpo6cbeginE,@object
	.size		_ZN39_INTERNAL_26f23e84_4_k_cu_b552da3f_27884cuda3std3__45__cpo6cbeginE,(_ZN39_INTERNAL_26f23e84_4_k_cu_b552da3f_27884cuda3std3__48in_placeE - _ZN39_INTERNAL_26f23e84_4_k_cu_b552da3f_27884cuda3std3__45__cpo6cbeginE)
_ZN39_INTERNAL_26f23e84_4_k_cu_b552da3f_27884cuda3std3__45__cpo6cbeginE:
	.zero		1
	.type		_ZN39_INTERNAL_26f23e84_4_k_cu_b552da3f_27884cuda3std3__48in_placeE,@object
	.size		_ZN39_INTERNAL_26f23e84_4_k_cu_b552da3f_27884cuda3std3__48in_placeE,(_ZN39_INTERNAL_26f23e84_4_k_cu_b552da3f_27884cuda3std6ranges3__45__cpo9iter_moveE - _ZN39_INTERNAL_26f23e84_4_k_cu_b552da3f_27884cuda3std3__48in_placeE)
_ZN39_INTERNAL_26f23e84_4_k_cu_b552da3f_27884cuda3std3__48in_placeE:
	.zero		1
	.type		_ZN39_INTERNAL_26f23e84_4_k_cu_b552da3f_27884cuda3std6ranges3__45__cpo9iter_moveE,@object
	.size		_ZN39_INTERNAL_26f23e84_4_k_cu_b552da3f_27884cuda3std6ranges3__45__cpo9iter_moveE,(_ZN39_INTERNAL_26f23e84_4_k_cu_b552da3f_27884cuda3std3__45__cpo5beginE - _ZN39_INTERNAL_26f23e84_4_k_cu_b552da3f_27884cuda3std6ranges3__45__cpo9iter_moveE)
_ZN39_INTERNAL_26f23e84_4_k_cu_b552da3f_27884cuda3std6ranges3__45__cpo9iter_moveE:
	.zero		1
	.type		_ZN39_INTERNAL_26f23e84_4_k_cu_b552da3f_27884cuda3std3__45__cpo5beginE,@object
	.size		_ZN39_INTERNAL_26f23e84_4_k_cu_b552da3f_27884cuda3std3__45__cpo5beginE,(_ZN39_INTERNAL_26f23e84_4_k_cu_b552da3f_27884cuda3std3__441_GLOBAL__N__26f23e84_4_k_cu_b552da3f_27886ignoreE - _ZN39_INTERNAL_26f23e84_4_k_cu_b552da3f_27884cuda3std3__45__cpo5beginE)
_ZN39_INTERNAL_26f23e84_4_k_cu_b552da3f_27884cuda3std3__45__cpo5beginE:
	.zero		1
	.type		_ZN39_INTERNAL_26f23e84_4_k_cu_b552da3f_27884cuda3std3__441_GLOBAL__N__26f23e84_4_k_cu_b552da3f_27886ignoreE,@object
	.size		_ZN39_INTERNAL_26f23e84_4_k_cu_b552da3f_27884cuda3std3__441_GLOBAL__N__26f23e84_4_k_cu_b552da3f_27886ignoreE,(_ZN39_INTERNAL_26f23e84_4_k_cu_b552da3f_27884cute7productE - _ZN39_INTERNAL_26f23e84_4_k_cu_b552da3f_27884cuda3std3__441_GLOBAL__N__26f23e84_4_k_cu_b552da3f_27886ignoreE)
_ZN39_INTERNAL_26f23e84_4_k_cu_b552da3f_27884cuda3std3__441_GLOBAL__N__26f23e84_4_k_cu_b552da3f_27886ignoreE:
	.zero		1
	.type		_ZN39_INTERNAL_26f23e84_4_k_cu_b552da3f_27884cute7productE,@object
	.size		_ZN39_INTERNAL_26f23e84_4_k_cu_b552da3f_27884cute7productE,(_ZN39_INTERNAL_26f23e84_4_k_cu_b552da3f_27884cuda3std3__45__cpo3endE - _ZN39_INTERNAL_26f23e84_4_k_cu_b552da3f_27884cute7productE)
_ZN39_INTERNAL_26f23e84_4_k_cu_b552da3f_27884cute7productE:
	.zero		1
	.type		_ZN39_INTERNAL_26f23e84_4_k_cu_b552da3f_27884cuda3std3__45__cpo3endE,@object
	.size		_ZN39_INTERNAL_26f23e84_4_k_cu_b552da3f_27884cuda3std3__45__cpo3endE,(_ZN39_INTERNAL_26f23e84_4_k_cu_b552da3f_27884cuda3std3__419piecewise_constructE - _ZN39_INTERNAL_26f23e84_4_k_cu_b552da3f_27884cuda3std3__45__cpo3endE)
_ZN39_INTERNAL_26f23e84_4_k_cu_b552da3f_27884cuda3std3__45__cpo3endE:
	.zero		1
	.type		_ZN39_INTERNAL_26f23e84_4_k_cu_b552da3f_27884cuda3std3__419piecewise_constructE,@object
	.size		_ZN39_INTERNAL_26f23e84_4_k_cu_b552da3f_27884cuda3std3__419piecewise_constructE,(_ZN39_INTERNAL_26f23e84_4_k_cu_b552da3f_27884cuda3std3__45__cpo4cendE - _ZN39_INTERNAL_26f23e84_4_k_cu_b552da3f_27884cuda3std3__419piecewise_constructE)
_ZN39_INTERNAL_26f23e84_4_k_cu_b552da3f_27884cuda3std3__419piecewise_constructE:
	.zero		1
	.type		_ZN39_INTERNAL_26f23e84_4_k_cu_b552da3f_27884cuda3std3__45__cpo4cendE,@object
	.size		_ZN39_INTERNAL_26f23e84_4_k_cu_b552da3f_27884cuda3std3__45__cpo4cendE,(_ZN39_INTERNAL_26f23e84_4_k_cu_b552da3f_27884cuda3std6ranges3__45__cpo4swapE - _ZN39_INTERNAL_26f23e84_4_k_cu_b552da3f_27884cuda3std3__45__cpo4cendE)
_ZN39_INTERNAL_26f23e84_4_k_cu_b552da3f_27884cuda3std3__45__cpo4cendE:
	.zero		1
	.type		_ZN39_INTERNAL_26f23e84_4_k_cu_b552da3f_27884cuda3std6ranges3__45__cpo4swapE,@object
	.size		_ZN39_INTERNAL_26f23e84_4_k_cu_b552da3f_27884cuda3std6ranges3__45__cpo4swapE,(.L_8 - _ZN39_INTERNAL_26f23e84_4_k_cu_b552da3f_27884cuda3std6ranges3__45__cpo4swapE)
_ZN39_INTERNAL_26f23e84_4_k_cu_b552da3f_27884cuda3std6ranges3__45__cpo4swapE:
	.zero		1
.L_8:


//--------------------- .nv.constant0._ZN7cutlass13device_kernelINS_4fmha6kernel13FmhaKernelTmaINS1_10collective15FmhaMainloopTmaINS_10bfloat16_tEfN4cute5tupleIJNS7_1CILi64EEENS9_ILi256EEENS9_ILi32EEEEEENS4_13DefaultFusionEJEEENS4_15FmhaFwdEpilogueIS6_fNS8_IJSA_SC_SB_EEEEEJEEEEEvNT_6ParamsE --------------------------
	.section	.nv.constant0._ZN7cutlass13device_kernelINS_4fmha6kernel13FmhaKernelTmaINS1_10collective15FmhaMainloopTmaINS_10bfloat16_tEfN4cute5tupleIJNS7_1CILi64EEENS9_ILi256EEENS9_ILi32EEEEEENS4_13DefaultFusionEJEEENS4_15FmhaFwdEpilogueIS6_fNS8_IJSA_SC_SB_EEEEEJEEEEEvNT_6ParamsE,"a",@progbits
	.sectionflags	@""
	.align	4
.nv.constant0._ZN7cutlass13device_kernelINS_4fmha6kernel13FmhaKernelTmaINS1_10collective15FmhaMainloopTmaINS_10bfloat16_tEfN4cute5tupleIJNS7_1CILi64EEENS9_ILi256EEENS9_ILi32EEEEEENS4_13DefaultFusionEJEEENS4_15FmhaFwdEpilogueIS6_fNS8_IJSA_SC_SB_EEEEEJEEEEEvNT_6ParamsE:
	.zero		2688


//--------------------- SYMBOLS --------------------------

	.type		.nv.reservedSmem.offset0,@object
	.size		.nv.reservedSmem.offset0,0x4
	.type		__assertfail,@function
